//
// Generated by NVIDIA NVVM Compiler
//
// Compiler Build ID: CL-36424714
// Cuda compilation tools, release 13.0, V13.0.88
// Based on NVVM 20.0.0
//

.version 9.0
.target sm_100
.address_size 64

	// .globl	adadelta_step_d

.visible .entry adadelta_step_d(
	.param .f64 adadelta_step_d_param_0,
	.param .f64 adadelta_step_d_param_1,
	.param .u64 .ptr .align 1 adadelta_step_d_param_2,
	.param .u64 .ptr .align 1 adadelta_step_d_param_3,
	.param .f64 adadelta_step_d_param_4,
	.param .u64 .ptr .align 1 adadelta_step_d_param_5,
	.param .u64 .ptr .align 1 adadelta_step_d_param_6,
	.param .u32 adadelta_step_d_param_7
)
{
	.reg .pred 	%p<2>;
	.reg .b32 	%r<6>;
	.reg .b64 	%rd<15>;
	.reg .b64 	%fd<26>;

	ld.param.f64 	%fd2, [adadelta_step_d_param_1];
	ld.param.u64 	%rd2, [adadelta_step_d_param_3];
	ld.param.f64 	%fd3, [adadelta_step_d_param_4];
	ld.param.u64 	%rd3, [adadelta_step_d_param_5];
	ld.param.u64 	%rd4, [adadelta_step_d_param_6];
	ld.param.u32 	%r2, [adadelta_step_d_param_7];
	mov.u32 	%r3, %ntid.x;
	mov.u32 	%r4, %ctaid.x;
	mov.u32 	%r5, %tid.x;
	mad.lo.s32 	%r1, %r3, %r4, %r5;
	setp.ge.s32 	%p1, %r1, %r2;
	@%p1 bra 	$L__BB0_2;
	ld.param.u64 	%rd14, [adadelta_step_d_param_2];
	ld.param.f64 	%fd25, [adadelta_step_d_param_0];
	cvta.to.global.u64 	%rd5, %rd3;
	cvta.to.global.u64 	%rd6, %rd14;
	cvta.to.global.u64 	%rd7, %rd2;
	cvta.to.global.u64 	%rd8, %rd4;
	mul.wide.s32 	%rd9, %r1, 8;
	add.s64 	%rd10, %rd5, %rd9;
	ld.global.f64 	%fd4, [%rd10];
	mul.f64 	%fd5, %fd3, %fd4;
	add.s64 	%rd11, %rd6, %rd9;
	ld.global.f64 	%fd6, [%rd11];
	mov.f64 	%fd7, 0d3FF0000000000000;
	sub.f64 	%fd8, %fd7, %fd25;
	mul.f64 	%fd9, %fd5, %fd5;
	mul.f64 	%fd10, %fd25, %fd9;
	fma.rn.f64 	%fd11, %fd8, %fd6, %fd10;
	add.f64 	%fd12, %fd2, %fd11;
	sqrt.rn.f64 	%fd13, %fd12;
	add.s64 	%rd12, %rd7, %rd9;
	ld.global.f64 	%fd14, [%rd12];
	add.f64 	%fd15, %fd2, %fd14;
	sqrt.rn.f64 	%fd16, %fd15;
	neg.f64 	%fd17, %fd5;
	mul.f64 	%fd18, %fd16, %fd17;
	div.rn.f64 	%fd19, %fd18, %fd13;
	mul.f64 	%fd20, %fd19, %fd19;
	mul.f64 	%fd21, %fd25, %fd20;
	fma.rn.f64 	%fd22, %fd8, %fd14, %fd21;
	add.s64 	%rd13, %rd8, %rd9;
	ld.global.f64 	%fd23, [%rd13];
	add.f64 	%fd24, %fd23, %fd19;
	st.global.f64 	[%rd13], %fd24;
	st.global.f64 	[%rd11], %fd11;
	st.global.f64 	[%rd12], %fd22;
$L__BB0_2:
	ret;

}
	// .globl	adadelta_step_f
.visible .entry adadelta_step_f(
	.param .f32 adadelta_step_f_param_0,
	.param .f32 adadelta_step_f_param_1,
	.param .u64 .ptr .align 1 adadelta_step_f_param_2,
	.param .u64 .ptr .align 1 adadelta_step_f_param_3,
	.param .f32 adadelta_step_f_param_4,
	.param .u64 .ptr .align 1 adadelta_step_f_param_5,
	.param .u64 .ptr .align 1 adadelta_step_f_param_6,
	.param .u32 adadelta_step_f_param_7
)
{
	.reg .pred 	%p<2>;
	.reg .b32 	%r<6>;
	.reg .b32 	%f<25>;
	.reg .b64 	%rd<14>;

	ld.param.f32 	%f1, [adadelta_step_f_param_0];
	ld.param.f32 	%f2, [adadelta_step_f_param_1];
	ld.param.u64 	%rd1, [adadelta_step_f_param_2];
	ld.param.u64 	%rd2, [adadelta_step_f_param_3];
	ld.param.f32 	%f3, [adadelta_step_f_param_4];
	ld.param.u64 	%rd3, [adadelta_step_f_param_5];
	ld.param.u64 	%rd4, [adadelta_step_f_param_6];
	ld.param.u32 	%r2, [adadelta_step_f_param_7];
	mov.u32 	%r3, %ntid.x;
	mov.u32 	%r4, %ctaid.x;
	mov.u32 	%r5, %tid.x;
	mad.lo.s32 	%r1, %r3, %r4, %r5;
	setp.ge.s32 	%p1, %r1, %r2;
	@%p1 bra 	$L__BB1_2;
	cvta.to.global.u64 	%rd5, %rd3;
	cvta.to.global.u64 	%rd6, %rd1;
	cvta.to.global.u64 	%rd7, %rd2;
	cvta.to.global.u64 	%rd8, %rd4;
	mul.wide.s32 	%rd9, %r1, 4;
	add.s64 	%rd10, %rd5, %rd9;
	ld.global.f32 	%f4, [%rd10];
	mul.f32 	%f5, %f3, %f4;
	add.s64 	%rd11, %rd6, %rd9;
	ld.global.f32 	%f6, [%rd11];
	mov.f32 	%f7, 0f3F800000;
	sub.f32 	%f8, %f7, %f1;
	mul.f32 	%f9, %f5, %f5;
	mul.f32 	%f10, %f1, %f9;
	fma.rn.f32 	%f11, %f8, %f6, %f10;
	add.f32 	%f12, %f2, %f11;
	sqrt.rn.f32 	%f13, %f12;
	add.s64 	%rd12, %rd7, %rd9;
	ld.global.f32 	%f14, [%rd12];
	add.f32 	%f15, %f2, %f14;
	sqrt.rn.f32 	%f16, %f15;
	neg.f32 	%f17, %f5;
	mul.f32 	%f18, %f16, %f17;
	div.rn.f32 	%f19, %f18, %f13;
	mul.f32 	%f20, %f19, %f19;
	mul.f32 	%f21, %f1, %f20;
	fma.rn.f32 	%f22, %f8, %f14, %f21;
	add.s64 	%rd13, %rd8, %rd9;
	ld.global.f32 	%f23, [%rd13];
	add.f32 	%f24, %f23, %f19;
	st.global.f32 	[%rd13], %f24;
	st.global.f32 	[%rd11], %f11;
	st.global.f32 	[%rd12], %f22;
$L__BB1_2:
	ret;

}


// ===== COMPILED SASS (sm_100) =====

	.target	sm_100

	.elftype	@"ET_EXEC"


//--------------------- .note.nv.tkinfo           --------------------------
	.section	.note.nv.tkinfo,"",@"SHT_NOTE"
	.sectionflags	@"SHF_NOTE_NV_TKINFO"
	.tkinfo
        /*0018*/ 	.word	0x00000002
        /*0030*/ 	.string	""
        /*0030*/ 	.string	"ptxas"
        /*0030*/ 	.string	"Cuda compilation tools, release 13.0, V13.0.88"
        /*0030*/ 	.string	"Build cuda_13.0.r13.0/compiler.36424714_0"
        /*0030*/ 	.string	"-arch sm_100 -m 64 "



//--------------------- .note.nv.cuinfo           --------------------------
	.section	.note.nv.cuinfo,"",@"SHT_NOTE"
	.sectionflags	@"SHF_NOTE_NV_CUINFO"
        /*0018*/ 	.short	0x0002
        /*001a*/ 	.short	0x0064
        /*001c*/ 	.short	0x0082
	.zero		2


//--------------------- .nv.info                  --------------------------
	.section	.nv.info,"",@"SHT_CUDA_INFO"
	.align	4


	//----- nvinfo : EIATTR_REGCOUNT
	.align		4
        /*0000*/ 	.byte	0x04, 0x2f
        /*0002*/ 	.short	(.L_1 - .L_0)
	.align		4
.L_0:
        /*0004*/ 	.word	index@(adadelta_step_d)
        /*0008*/ 	.word	0x00000022


	//----- nvinfo : EIATTR_FRAME_SIZE
	.align		4
.L_1:
        /*000c*/ 	.byte	0x04, 0x11
        /*000e*/ 	.short	(.L_3 - .L_2)
	.align		4
.L_2:
        /*0010*/ 	.word	index@($__internal_3_$__cuda_sm20_dsqrt_rn_f64_mediumpath_v1)
        /*0014*/ 	.word	0x00000000


	//----- nvinfo : EIATTR_FRAME_SIZE
	.align		4
.L_3:
        /*0018*/ 	.byte	0x04, 0x11
        /*001a*/ 	.short	(.L_5 - .L_4)
	.align		4
.L_4:
        /*001c*/ 	.word	index@($__internal_2_$__cuda_sm20_div_rn_f64_full)
        /*0020*/ 	.word	0x00000000


	//----- nvinfo : EIATTR_FRAME_SIZE
	.align		4
.L_5:
        /*0024*/ 	.byte	0x04, 0x11
        /*0026*/ 	.short	(.L_7 - .L_6)
	.align		4
.L_6:
        /*0028*/ 	.word	index@(adadelta_step_d)
        /*002c*/ 	.word	0x00000000


	//----- nvinfo : EIATTR_REGCOUNT
	.align		4
.L_7:
        /*0030*/ 	.byte	0x04, 0x2f
        /*0032*/ 	.short	(.L_9 - .L_8)
	.align		4
.L_8:
        /*0034*/ 	.word	index@(adadelta_step_f)
        /*0038*/ 	.word	0x00000018


	//----- nvinfo : EIATTR_FRAME_SIZE
	.align		4
.L_9:
        /*003c*/ 	.byte	0x04, 0x11
        /*003e*/ 	.short	(.L_11 - .L_10)
	.align		4
.L_10:
        /*0040*/ 	.word	index@($__internal_1_$__cuda_sm3x_div_rn_noftz_f32_slowpath)
        /*0044*/ 	.word	0x00000000


	//----- nvinfo : EIATTR_FRAME_SIZE
	.align		4
.L_11:
        /*0048*/ 	.byte	0x04, 0x11
        /*004a*/ 	.short	(.L_13 - .L_12)
	.align		4
.L_12:
        /*004c*/ 	.word	index@($__internal_0_$__cuda_sm20_sqrt_rn_f32_slowpath)
        /*0050*/ 	.word	0x00000000


	//----- nvinfo : EIATTR_FRAME_SIZE
	.align		4
.L_13:
        /*0054*/ 	.byte	0x04, 0x11
        /*0056*/ 	.short	(.L_15 - .L_14)
	.align		4
.L_14:
        /*0058*/ 	.word	index@(adadelta_step_f)
        /*005c*/ 	.word	0x00000000


	//----- nvinfo : EIATTR_MIN_STACK_SIZE
	.align		4
.L_15:
        /*0060*/ 	.byte	0x04, 0x12
        /*0062*/ 	.short	(.L_17 - .L_16)
	.align		4
.L_16:
        /*0064*/ 	.word	index@(adadelta_step_f)
        /*0068*/ 	.word	0x00000000


	//----- nvinfo : EIATTR_MIN_STACK_SIZE
	.align		4
.L_17:
        /*006c*/ 	.byte	0x04, 0x12
        /*006e*/ 	.short	(.L_19 - .L_18)
	.align		4
.L_18:
        /*0070*/ 	.word	index@(adadelta_step_d)
        /*0074*/ 	.word	0x00000000
.L_19:


//--------------------- .nv.compat                --------------------------
	.section	.nv.compat,"",@"SHT_CUDA_COMPAT_INFO"
	.align	4
        /*0000*/ 	.byte	0x02, 0x09, 0x00, 0x00, 0x02, 0x02, 0x01, 0x00, 0x02, 0x05, 0x05, 0x00, 0x03, 0x07, 0x01, 0x01
        /*0010*/ 	.byte	0x02, 0x03, 0x00, 0x00, 0x02, 0x06, 0x01, 0x00, 0x04, 0x0b, 0x08, 0x00, 0x01, 0x00, 0x00, 0x00
        /*0020*/ 	.byte	0x00, 0x00, 0x00, 0x00


//--------------------- .nv.info.adadelta_step_f  --------------------------
	.section	.nv.info.adadelta_step_f,"",@"SHT_CUDA_INFO"
	.sectionflags	@""
	.align	4


	//----- nvinfo : EIATTR_CUDA_API_VERSION
	.align		4
        /*0000*/ 	.byte	0x04, 0x37
        /*0002*/ 	.short	(.L_21 - .L_20)
.L_20:
        /*0004*/ 	.word	0x00000082


	//----- nvinfo : EIATTR_KPARAM_INFO
	.align		4
.L_21:
        /*0008*/ 	.byte	0x04, 0x17
        /*000a*/ 	.short	(.L_23 - .L_22)
.L_22:
        /*000c*/ 	.word	0x00000000
        /*0010*/ 	.short	0x0007
        /*0012*/ 	.short	0x0030
        /*0014*/ 	.byte	0x00, 0xf0, 0x11, 0x00


	//----- nvinfo : EIATTR_KPARAM_INFO
	.align		4
.L_23:
        /*0018*/ 	.byte	0x04, 0x17
        /*001a*/ 	.short	(.L_25 - .L_24)
.L_24:
        /*001c*/ 	.word	0x00000000
        /*0020*/ 	.short	0x0006
        /*0022*/ 	.short	0x0028
        /*0024*/ 	.byte	0x00, 0xf5, 0x21, 0x00


	//----- nvinfo : EIATTR_KPARAM_INFO
	.align		4
.L_25:
        /*0028*/ 	.byte	0x04, 0x17
        /*002a*/ 	.short	(.L_27 - .L_26)
.L_26:
        /*002c*/ 	.word	0x00000000
        /*0030*/ 	.short	0x0005
        /*0032*/ 	.short	0x0020
        /*0034*/ 	.byte	0x00, 0xf5, 0x21, 0x00


	//----- nvinfo : EIATTR_KPARAM_INFO
	.align		4
.L_27:
        /*0038*/ 	.byte	0x04, 0x17
        /*003a*/ 	.short	(.L_29 - .L_28)
.L_28:
        /*003c*/ 	.word	0x00000000
        /*0040*/ 	.short	0x0004
        /*0042*/ 	.short	0x0018
        /*0044*/ 	.byte	0x00, 0xf0, 0x11, 0x00


	//----- nvinfo : EIATTR_KPARAM_INFO
	.align		4
.L_29:
        /*0048*/ 	.byte	0x04, 0x17
        /*004a*/ 	.short	(.L_31 - .L_30)
.L_30:
        /*004c*/ 	.word	0x00000000
        /*0050*/ 	.short	0x0003
        /*0052*/ 	.short	0x0010
        /*0054*/ 	.byte	0x00, 0xf5, 0x21, 0x00


	//----- nvinfo : EIATTR_KPARAM_INFO
	.align		4
.L_31:
        /*0058*/ 	.byte	0x04, 0x17
        /*005a*/ 	.short	(.L_33 - .L_32)
.L_32:
        /*005c*/ 	.word	0x00000000
        /*0060*/ 	.short	0x0002
        /*0062*/ 	.short	0x0008
        /*0064*/ 	.byte	0x00, 0xf5, 0x21, 0x00


	//----- nvinfo : EIATTR_KPARAM_INFO
	.align		4
.L_33:
        /*0068*/ 	.byte	0x04, 0x17
        /*006a*/ 	.short	(.L_35 - .L_34)
.L_34:
        /*006c*/ 	.word	0x00000000
        /*0070*/ 	.short	0x0001
        /*0072*/ 	.short	0x0004
        /*0074*/ 	.byte	0x00, 0xf0, 0x11, 0x00


	//----- nvinfo : EIATTR_KPARAM_INFO
	.align		4
.L_35:
        /*0078*/ 	.byte	0x04, 0x17
        /*007a*/ 	.short	(.L_37 - .L_36)
.L_36:
        /*007c*/ 	.word	0x00000000
        /*0080*/ 	.short	0x0000
        /*0082*/ 	.short	0x0000
        /*0084*/ 	.byte	0x00, 0xf0, 0x11, 0x00


	//----- nvinfo : EIATTR_SPARSE_MMA_MASK
	.align		4
.L_37:
        /*0088*/ 	.byte	0x03, 0x50
        /*008a*/ 	.short	0x0000


	//----- nvinfo : EIATTR_MAXREG_COUNT
	.align		4
        /*008c*/ 	.byte	0x03, 0x1b
        /*008e*/ 	.short	0x00ff


	//----- nvinfo : EIATTR_MERCURY_ISA_VERSION
	.align		4
        /*0090*/ 	.byte	0x03, 0x5f
        /*0092*/ 	.short	0x0101


	//----- nvinfo : EIATTR_VRC_CTA_INIT_COUNT
	.align		4
        /*0094*/ 	.byte	0x02, 0x4a
	.zero		1
	.zero		1


	//----- nvinfo : EIATTR_EXIT_INSTR_OFFSETS
	.align		4
        /*0098*/ 	.byte	0x04, 0x1c
        /*009a*/ 	.short	(.L_39 - .L_38)


	//   ....[0]....
.L_38:
        /*009c*/ 	.word	0x00000070


	//   ....[1]....
        /*00a0*/ 	.word	0x00000520


	//----- nvinfo : EIATTR_CRS_STACK_SIZE
	.align		4
.L_39:
        /*00a4*/ 	.byte	0x04, 0x1e
        /*00a6*/ 	.short	(.L_41 - .L_40)
.L_40:
        /*00a8*/ 	.word	0x00000000


	//----- nvinfo : EIATTR_CBANK_PARAM_SIZE
	.align		4
.L_41:
        /*00ac*/ 	.byte	0x03, 0x19
        /*00ae*/ 	.short	0x0034


	//----- nvinfo : EIATTR_PARAM_CBANK
	.align		4
        /*00b0*/ 	.byte	0x04, 0x0a
        /*00b2*/ 	.short	(.L_43 - .L_42)
	.align		4
.L_42:
        /*00b4*/ 	.word	index@(.nv.constant0.adadelta_step_f)
        /*00b8*/ 	.short	0x0380
        /*00ba*/ 	.short	0x0034


	//----- nvinfo : EIATTR_SW_WAR
	.align		4
.L_43:
        /*00bc*/ 	.byte	0x04, 0x36
        /*00be*/ 	.short	(.L_45 - .L_44)
.L_44:
        /*00c0*/ 	.word	0x00000008
.L_45:


//--------------------- .nv.info.adadelta_step_d  --------------------------
	.section	.nv.info.adadelta_step_d,"",@"SHT_CUDA_INFO"
	.sectionflags	@""
	.align	4


	//----- nvinfo : EIATTR_CUDA_API_VERSION
	.align		4
        /*0000*/ 	.byte	0x04, 0x37
        /*0002*/ 	.short	(.L_47 - .L_46)
.L_46:
        /*0004*/ 	.word	0x00000082


	//----- nvinfo : EIATTR_KPARAM_INFO
	.align		4
.L_47:
        /*0008*/ 	.byte	0x04, 0x17
        /*000a*/ 	.short	(.L_49 - .L_48)
.L_48:
        /*000c*/ 	.word	0x00000000
        /*0010*/ 	.short	0x0007
        /*0012*/ 	.short	0x0038
        /*0014*/ 	.byte	0x00, 0xf0, 0x11, 0x00


	//----- nvinfo : EIATTR_KPARAM_INFO
	.align		4
.L_49:
        /*0018*/ 	.byte	0x04, 0x17
        /*001a*/ 	.short	(.L_51 - .L_50)
.L_50:
        /*001c*/ 	.word	0x00000000
        /*0020*/ 	.short	0x0006
        /*0022*/ 	.short	0x0030
        /*0024*/ 	.byte	0x00, 0xf5, 0x21, 0x00


	//----- nvinfo : EIATTR_KPARAM_INFO
	.align		4
.L_51:
        /*0028*/ 	.byte	0x04, 0x17
        /*002a*/ 	.short	(.L_53 - .L_52)
.L_52:
        /*002c*/ 	.word	0x00000000
        /*0030*/ 	.short	0x0005
        /*0032*/ 	.short	0x0028
        /*0034*/ 	.byte	0x00, 0xf5, 0x21, 0x00


	//----- nvinfo : EIATTR_KPARAM_INFO
	.align		4
.L_53:
        /*0038*/ 	.byte	0x04, 0x17
        /*003a*/ 	.short	(.L_55 - .L_54)
.L_54:
        /*003c*/ 	.word	0x00000000
        /*0040*/ 	.short	0x0004
        /*0042*/ 	.short	0x0020
        /*0044*/ 	.byte	0x00, 0xf0, 0x21, 0x00


	//----- nvinfo : EIATTR_KPARAM_INFO
	.align		4
.L_55:
        /*0048*/ 	.byte	0x04, 0x17
        /*004a*/ 	.short	(.L_57 - .L_56)
.L_56:
        /*004c*/ 	.word	0x00000000
        /*0050*/ 	.short	0x0003
        /*0052*/ 	.short	0x0018
        /*0054*/ 	.byte	0x00, 0xf5, 0x21, 0x00


	//----- nvinfo : EIATTR_KPARAM_INFO
	.align		4
.L_57:
        /*0058*/ 	.byte	0x04, 0x17
        /*005a*/ 	.short	(.L_59 - .L_58)
.L_58:
        /*005c*/ 	.word	0x00000000
        /*0060*/ 	.short	0x0002
        /*0062*/ 	.short	0x0010
        /*0064*/ 	.byte	0x00, 0xf5, 0x21, 0x00


	//----- nvinfo : EIATTR_KPARAM_INFO
	.align		4
.L_59:
        /*0068*/ 	.byte	0x04, 0x17
        /*006a*/ 	.short	(.L_61 - .L_60)
.L_60:
        /*006c*/ 	.word	0x00000000
        /*0070*/ 	.short	0x0001
        /*0072*/ 	.short	0x0008
        /*0074*/ 	.byte	0x00, 0xf0, 0x21, 0x00


	//----- nvinfo : EIATTR_KPARAM_INFO
	.align		4
.L_61:
        /*0078*/ 	.byte	0x04, 0x17
        /*007a*/ 	.short	(.L_63 - .L_62)
.L_62:
        /*007c*/ 	.word	0x00000000
        /*0080*/ 	.short	0x0000
        /*0082*/ 	.short	0x0000
        /*0084*/ 	.byte	0x00, 0xf0, 0x21, 0x00


	//----- nvinfo : EIATTR_SPARSE_MMA_MASK
	.align		4
.L_63:
        /*0088*/ 	.byte	0x03, 0x50
        /*008a*/ 	.short	0x0000


	//----- nvinfo : EIATTR_MAXREG_COUNT
	.align		4
        /*008c*/ 	.byte	0x03, 0x1b
        /*008e*/ 	.short	0x00ff


	//----- nvinfo : EIATTR_MERCURY_ISA_VERSION
	.align		4
        /*0090*/ 	.byte	0x03, 0x5f
        /*0092*/ 	.short	0x0101


	//----- nvinfo : EIATTR_VRC_CTA_INIT_COUNT
	.align		4
        /*0094*/ 	.byte	0x02, 0x4a
	.zero		1
	.zero		1


	//----- nvinfo : EIATTR_EXIT_INSTR_OFFSETS
	.align		4
        /*0098*/ 	.byte	0x04, 0x1c
        /*009a*/ 	.short	(.L_65 - .L_64)


	//   ....[0]....
.L_64:
        /*009c*/ 	.word	0x00000070


	//   ....[1]....
        /*00a0*/ 	.word	0x000006a0


	//----- nvinfo : EIATTR_CRS_STACK_SIZE
	.align		4
.L_65:
        /*00a4*/ 	.byte	0x04, 0x1e
        /*00a6*/ 	.short	(.L_67 - .L_66)
.L_66:
        /*00a8*/ 	.word	0x00000000


	//----- nvinfo : EIATTR_CBANK_PARAM_SIZE
	.align		4
.L_67:
        /*00ac*/ 	.byte	0x03, 0x19
        /*00ae*/ 	.short	0x003c


	//----- nvinfo : EIATTR_PARAM_CBANK
	.align		4
        /*00b0*/ 	.byte	0x04, 0x0a
        /*00b2*/ 	.short	(.L_69 - .L_68)
	.align		4
.L_68:
        /*00b4*/ 	.word	index@(.nv.constant0.adadelta_step_d)
        /*00b8*/ 	.short	0x0380
        /*00ba*/ 	.short	0x003c


	//----- nvinfo : EIATTR_SW_WAR
	.align		4
.L_69:
        /*00bc*/ 	.byte	0x04, 0x36
        /*00be*/ 	.short	(.L_71 - .L_70)
.L_70:
        /*00c0*/ 	.word	0x00000008
.L_71:


//--------------------- .nv.callgraph             --------------------------
	.section	.nv.callgraph,"",@"SHT_CUDA_CALLGRAPH"
	.align	4
	.sectionentsize	8
	.align		4
        /*0000*/ 	.word	0x00000000
	.align		4
        /*0004*/ 	.word	0xffffffff
	.align		4
        /*0008*/ 	.word	0x00000000
	.align		4
        /*000c*/ 	.word	0xfffffffe
	.align		4
        /*0010*/ 	.word	0x00000000
	.align		4
        /*0014*/ 	.word	0xfffffffd
	.align		4
        /*0018*/ 	.word	0x00000000
	.align		4
        /*001c*/ 	.word	0xfffffffc


//--------------------- .text.adadelta_step_f     --------------------------
	.section	.text.adadelta_step_f,"ax",@progbits
	.align	128
        .global         adadelta_step_f
        .type           adadelta_step_f,@function
        .size           adadelta_step_f,(.L_x_38 - adadelta_step_f)
        .other          adadelta_step_f,@"STO_CUDA_ENTRY STV_DEFAULT"
adadelta_step_f:
.text.adadelta_step_f:
[----:B------:R-:W-:Y:S01]  /*0000*/  LDC R1, c[0x0][0x37c] ;  /* 0x0000df00ff017b82 */ /* 0x000fe20000000800 */
[----:B------:R-:W0:Y:S01]  /*0010*/  S2R R2, SR_CTAID.X ;  /* 0x0000000000027919 */ /* 0x000e220000002500 */
[----:B------:R-:W0:Y:S01]  /*0020*/  LDCU UR4, c[0x0][0x360] ;  /* 0x00006c00ff0477ac */ /* 0x000e220008000800 */
[----:B------:R-:W0:Y:S01]  /*0030*/  S2R R3, SR_TID.X ;  /* 0x0000000000037919 */ /* 0x000e220000002100 */
[----:B------:R-:W1:Y:S01]  /*0040*/  LDCU UR5, c[0x0][0x3b0] ;  /* 0x00007600ff0577ac */ /* 0x000e620008000800 */
[----:B0-----:R-:W-:-:S05]  /*0050*/  IMAD R2, R2, UR4, R3 ;  /* 0x0000000402027c24 */ /* 0x001fca000f8e0203 */
[----:B-1----:R-:W-:-:S13]  /*0060*/  ISETP.GE.AND P0, PT, R2, UR5, PT ;  /* 0x0000000502007c0c */ /* 0x002fda000bf06270 */
[----:B------:R-:W-:Y:S05]  /*0070*/  @P0 EXIT ;  /* 0x000000000000094d */ /* 0x000fea0003800000 */
[----:B------:R-:W0:Y:S01]  /*0080*/  LDC.64 R4, c[0x0][0x3a0] ;  /* 0x0000e800ff047b82 */ /* 0x000e220000000a00 */
[----:B------:R-:W1:Y:S01]  /*0090*/  LDCU.64 UR4, c[0x0][0x358] ;  /* 0x00006b00ff0477ac */ /* 0x000e620008000a00 */
[----:B------:R-:W2:Y:S06]  /*00a0*/  LDCU UR6, c[0x0][0x398] ;  /* 0x00007300ff0677ac */ /* 0x000eac0008000800 */
[----:B------:R-:W3:Y:S08]  /*00b0*/  LDC.64 R6, c[0x0][0x388] ;  /* 0x0000e200ff067b82 */ /* 0x000ef00000000a00 */
[----:B------:R-:W4:Y:S01]  /*00c0*/  LDC.64 R12, c[0x0][0x380] ;  /* 0x0000e000ff0c7b82 */ /* 0x000f220000000a00 */
[----:B0-----:R-:W-:-:S05]  /*00d0*/  IMAD.WIDE R4, R2, 0x4, R4 ;  /* 0x0000000402047825 */ /* 0x001fca00078e0204 */
[----:B-1----:R-:W2:Y:S01]  /*00e0*/  LDG.E R3, desc[UR4][R4.64] ;  /* 0x0000000404037981 */ /* 0x002ea2000c1e1900 */
[----:B---3--:R-:W-:-:S05]  /*00f0*/  IMAD.WIDE R6, R2, 0x4, R6 ;  /* 0x0000000402067825 */ /* 0x008fca00078e0206 */
[----:B------:R-:W3:Y:S01]  /*0100*/  LDG.E R9, desc[UR4][R6.64] ;  /* 0x0000000406097981 */ /* 0x000ee2000c1e1900 */
[----:B------:R-:W-:Y:S01]  /*0110*/  BSSY.RECONVERGENT B0, `(.L_x_0) ;  /* 0x0000013000007945 */ /* 0x000fe20003800200 */
[----:B----4-:R-:W-:Y:S01]  /*0120*/  FADD R8, -R12, 1 ;  /* 0x3f8000000c087421 */ /* 0x010fe20000000100 */
[----:B--2---:R-:W-:-:S04]  /*0130*/  FMUL R3, R3, UR6 ;  /* 0x0000000603037c20 */ /* 0x004fc80008400000 */
[----:B------:R-:W-:-:S04]  /*0140*/  FMUL R11, R3, R3 ;  /* 0x00000003030b7220 */ /* 0x000fc80000400000 */
[----:B------:R-:W-:-:S04]  /*0150*/  FMUL R0, R11, R12 ;  /* 0x0000000c0b007220 */ /* 0x000fc80000400000 */
[----:B---3--:R-:W-:-:S04]  /*0160*/  FFMA R9, R9, R8, R0 ;  /* 0x0000000809097223 */ /* 0x008fc80000000000 */
[----:B------:R-:W-:-:S04]  /*0170*/  FADD R0, R9, R13 ;  /* 0x0000000d09007221 */ /* 0x000fc80000000000 */
[----:B------:R-:W-:Y:S01]  /*0180*/  VIADD R4, R0, 0xf3000000 ;  /* 0xf300000000047836 */ /* 0x000fe20000000000 */
[----:B------:R0:W1:Y:S04]  /*0190*/  MUFU.RSQ R5, R0 ;  /* 0x0000000000057308 */ /* 0x0000680000001400 */
[----:B------:R-:W-:-:S13]  /*01a0*/  ISETP.GT.U32.AND P0, PT, R4, 0x727fffff, PT ;  /* 0x727fffff0400780c */ /* 0x000fda0003f04070 */
[----:B01----:R-:W-:Y:S05]  /*01b0*/  @!P0 BRA `(.L_x_1) ;  /* 0x0000000000108947 */ /* 0x003fea0003800000 */
[----:B------:R-:W-:-:S07]  /*01c0*/  MOV R16, 0x1e0 ;  /* 0x000001e000107802 */ /* 0x000fce0000000f00 */
[----:B------:R-:W-:Y:S05]  /*01d0*/  CALL.REL.NOINC `($__internal_0_$__cuda_sm20_sqrt_rn_f32_slowpath) ;  /* 0x0000000000d47944 */ /* 0x000fea0003c00000 */
[----:B------:R-:W-:Y:S01]  /*01e0*/  IMAD.MOV.U32 R13, RZ, RZ, R10 ;  /* 0x000000ffff0d7224 */ /* 0x000fe200078e000a */
[----:B------:R-:W-:Y:S06]  /*01f0*/  BRA `(.L_x_2) ;  /* 0x0000000000107947 */ /* 0x000fec0003800000 */
.L_x_1:
[----:B------:R-:W-:Y:S01]  /*0200*/  FMUL.FTZ R13, R0, R5 ;  /* 0x00000005000d7220 */ /* 0x000fe20000410000 */
[----:B------:R-:W-:-:S03]  /*0210*/  FMUL.FTZ R5, R5, 0.5 ;  /* 0x3f00000005057820 */ /* 0x000fc60000410000 */
[----:B------:R-:W-:-:S04]  /*0220*/  FFMA R0, -R13, R13, R0 ;  /* 0x0000000d0d007223 */ /* 0x000fc80000000100 */
[----:B------:R-:W-:-:S07]  /*0230*/  FFMA R13, R0, R5, R13 ;  /* 0x00000005000d7223 */ /* 0x000fce000000000d */
.L_x_2:
[----:B------:R-:W-:Y:S05]  /*0240*/  BSYNC.RECONVERGENT B0 ;  /* 0x0000000000007941 */ /* 0x000fea0003800200 */
.L_x_0:
[----:B------:R-:W0:Y:S01]  /*0250*/  LDC.64 R4, c[0x0][0x390] ;  /* 0x0000e400ff047b82 */ /* 0x000e220000000a00 */
[----:B------:R-:W1:Y:S01]  /*0260*/  LDCU UR6, c[0x0][0x384] ;  /* 0x00007080ff0677ac */ /* 0x000e620008000800 */
[----:B0-----:R-:W-:-:S05]  /*0270*/  IMAD.WIDE R4, R2, 0x4, R4 ;  /* 0x0000000402047825 */ /* 0x001fca00078e0204 */
[----:B------:R-:W1:Y:S01]  /*0280*/  LDG.E R11, desc[UR4][R4.64] ;  /* 0x00000004040b7981 */ /* 0x000e62000c1e1900 */
[----:B------:R-:W-:Y:S01]  /*0290*/  BSSY.RECONVERGENT B0, `(.L_x_3) ;  /* 0x000000e000007945 */ /* 0x000fe20003800200 */
[----:B-1----:R-:W-:-:S04]  /*02a0*/  FADD R0, R11, UR6 ;  /* 0x000000060b007e21 */ /* 0x002fc80008000000 */
[----:B------:R0:W1:Y:S01]  /*02b0*/  MUFU.RSQ R15, R0 ;  /* 0x00000000000f7308 */ /* 0x0000620000001400 */
[----:B------:R-:W-:-:S04]  /*02c0*/  IADD3 R10, PT, PT, R0, -0xd000000, RZ ;  /* 0xf3000000000a7810 */ /* 0x000fc80007ffe0ff */
[----:B------:R-:W-:-:S13]  /*02d0*/  ISETP.GT.U32.AND P0, PT, R10, 0x727fffff, PT ;  /* 0x727fffff0a00780c */ /* 0x000fda0003f04070 */
[----:B01----:R-:W-:Y:S05]  /*02e0*/  @!P0 BRA `(.L_x_4) ;  /* 0x0000000000108947 */ /* 0x003fea0003800000 */
[----:B------:R-:W-:-:S07]  /*02f0*/  MOV R16, 0x310 ;  /* 0x0000031000107802 */ /* 0x000fce0000000f00 */
[----:B------:R-:W-:Y:S05]  /*0300*/  CALL.REL.NOINC `($__internal_0_$__cuda_sm20_sqrt_rn_f32_slowpath) ;  /* 0x0000000000887944 */ /* 0x000fea0003c00000 */
[----:B------:R-:W-:Y:S01]  /*0310*/  IMAD.MOV.U32 R0, RZ, RZ, R10 ;  /* 0x000000ffff007224 */ /* 0x000fe200078e000a */
[----:B------:R-:W-:Y:S06]  /*0320*/  BRA `(.L_x_5) ;  /* 0x0000000000107947 */ /* 0x000fec0003800000 */
.L_x_4:
[----:B------:R-:W-:Y:S01]  /*0330*/  FMUL.FTZ R17, R0, R15 ;  /* 0x0000000f00117220 */ /* 0x000fe20000410000 */
[----:B------:R-:W-:-:S03]  /*0340*/  FMUL.FTZ R15, R15, 0.5 ;  /* 0x3f0000000f0f7820 */ /* 0x000fc60000410000 */
[----:B------:R-:W-:-:S04]  /*0350*/  FFMA R0, -R17, R17, R0 ;  /* 0x0000001111007223 */ /* 0x000fc80000000100 */
[----:B------:R-:W-:-:S07]  /*0360*/  FFMA R0, R0, R15, R17 ;  /* 0x0000000f00007223 */ /* 0x000fce0000000011 */
.L_x_5:
[----:B------:R-:W-:Y:S05]  /*0370*/  BSYNC.RECONVERGENT B0 ;  /* 0x0000000000007941 */ /* 0x000fea0003800200 */
.L_x_3:
[----:B------:R-:W0:Y:S01]  /*0380*/  MUFU.RCP R10, R13 ;  /* 0x0000000d000a7308 */ /* 0x000e220000001000 */
[----:B------:R-:W-:Y:S01]  /*0390*/  FMUL R0, R3, -R0 ;  /* 0x8000000003007220 */ /* 0x000fe20000400000 */
[----:B------:R-:W-:Y:S06]  /*03a0*/  BSSY.RECONVERGENT B0, `(.L_x_6) ;  /* 0x000000c000007945 */ /* 0x000fec0003800200 */
[----:B------:R-:W1:Y:S01]  /*03b0*/  FCHK P0, R0, R13 ;  /* 0x0000000d00007302 */ /* 0x000e620000000000 */
[----:B0-----:R-:W-:-:S04]  /*03c0*/  FFMA R15, R10, -R13, 1 ;  /* 0x3f8000000a0f7423 */ /* 0x001fc8000000080d */
[----:B------:R-:W-:-:S04]  /*03d0*/  FFMA R15, R10, R15, R10 ;  /* 0x0000000f0a0f7223 */ /* 0x000fc8000000000a */
[----:B------:R-:W-:-:S04]  /*03e0*/  FFMA R10, R0, R15, RZ ;  /* 0x0000000f000a7223 */ /* 0x000fc800000000ff */
[----:B------:R-:W-:-:S04]  /*03f0*/  FFMA R3, R10, -R13, R0 ;  /* 0x8000000d0a037223 */ /* 0x000fc80000000000 */
[----:B------:R-:W-:Y:S01]  /*0400*/  FFMA R10, R15, R3, R10 ;  /* 0x000000030f0a7223 */ /* 0x000fe2000000000a */
[----:B-1----:R-:W-:Y:S06]  /*0410*/  @!P0 BRA `(.L_x_7) ;  /* 0x0000000000108947 */ /* 0x002fec0003800000 */
[----:B------:R-:W-:Y:S01]  /*0420*/  IMAD.MOV.U32 R3, RZ, RZ, R13 ;  /* 0x000000ffff037224 */ /* 0x000fe200078e000d */
[----:B------:R-:W-:-:S07]  /*0430*/  MOV R10, 0x450 ;  /* 0x00000450000a7802 */ /* 0x000fce0000000f00 */
[----:B------:R-:W-:Y:S05]  /*0440*/  CALL.REL.NOINC `($__internal_1_$__cuda_sm3x_div_rn_noftz_f32_slowpath) ;  /* 0x0000000000907944 */ /* 0x000fea0003c00000 */
[----:B------:R-:W-:-:S07]  /*0450*/  MOV R10, R0 ;  /* 0x00000000000a7202 */ /* 0x000fce0000000f00 */
.L_x_7:
[----:B------:R-:W-:Y:S05]  /*0460*/  BSYNC.RECONVERGENT B0 ;  /* 0x0000000000007941 */ /* 0x000fea0003800200 */
.L_x_6:
[----:B------:R-:W0:Y:S01]  /*0470*/  LDC.64 R12, c[0x0][0x3a8] ;  /* 0x0000ea00ff0c7b82 */ /* 0x000e220000000a00 */
[----:B------:R-:W1:Y:S01]  /*0480*/  LDCU UR6, c[0x0][0x380] ;  /* 0x00007000ff0677ac */ /* 0x000e620008000800 */
[----:B0-----:R-:W-:-:S05]  /*0490*/  IMAD.WIDE R2, R2, 0x4, R12 ;  /* 0x0000000402027825 */ /* 0x001fca00078e020c */
[----:B------:R-:W2:Y:S01]  /*04a0*/  LDG.E R15, desc[UR4][R2.64] ;  /* 0x00000004020f7981 */ /* 0x000ea2000c1e1900 */
[----:B------:R-:W-:-:S04]  /*04b0*/  FMUL R0, R10, R10 ;  /* 0x0000000a0a007220 */ /* 0x000fc80000400000 */
[----:B-1----:R-:W-:-:S04]  /*04c0*/  FMUL R13, R0, UR6 ;  /* 0x00000006000d7c20 */ /* 0x002fc80008400000 */
[----:B------:R-:W-:Y:S01]  /*04d0*/  FFMA R13, R8, R11, R13 ;  /* 0x0000000b080d7223 */ /* 0x000fe2000000000d */
[----:B--2---:R-:W-:-:S05]  /*04e0*/  FADD R15, R15, R10 ;  /* 0x0000000a0f0f7221 */ /* 0x004fca0000000000 */
[----:B------:R-:W-:Y:S04]  /*04f0*/  STG.E desc[UR4][R2.64], R15 ;  /* 0x0000000f02007986 */ /* 0x000fe8000c101904 */
[----:B------:R-:W-:Y:S04]  /*0500*/  STG.E desc[UR4][R6.64], R9 ;  /* 0x0000000906007986 */ /* 0x000fe8000c101904 */
[----:B------:R-:W-:Y:S01]  /*0510*/  STG.E desc[UR4][R4.64], R13 ;  /* 0x0000000d04007986 */ /* 0x000fe2000c101904 */
[----:B------:R-:W-:Y:S05]  /*0520*/  EXIT ;  /* 0x000000000000794d */ /* 0x000fea0003800000 */
        .weak           $__internal_0_$__cuda_sm20_sqrt_rn_f32_slowpath
        .type           $__internal_0_$__cuda_sm20_sqrt_rn_f32_slowpath,@function
        .size           $__internal_0_$__cuda_sm20_sqrt_rn_f32_slowpath,($__internal_1_$__cuda_sm3x_div_rn_noftz_f32_slowpath - $__internal_0_$__cuda_sm20_sqrt_rn_f32_slowpath)
$__internal_0_$__cuda_sm20_sqrt_rn_f32_slowpath:
[----:B------:R-:W-:-:S13]  /*0530*/  LOP3.LUT P0, RZ, R0, 0x7fffffff, RZ, 0xc0, !PT ;  /* 0x7fffffff00ff7812 */ /* 0x000fda000780c0ff */
[----:B------:R-:W-:Y:S01]  /*0540*/  @!P0 IMAD.MOV.U32 R10, RZ, RZ, R0 ;  /* 0x000000ffff0a8224 */ /* 0x000fe200078e0000 */
[----:B------:R-:W-:Y:S06]  /*0550*/  @!P0 BRA `(.L_x_8) ;  /* 0x0000000000408947 */ /* 0x000fec0003800000 */
[----:B------:R-:W-:-:S13]  /*0560*/  FSETP.GEU.FTZ.AND P0, PT, R0, RZ, PT ;  /* 0x000000ff0000720b */ /* 0x000fda0003f1e000 */
[----:B------:R-:W-:Y:S01]  /*0570*/  @!P0 IMAD.MOV.U32 R10, RZ, RZ, 0x7fffffff ;  /* 0x7fffffffff0a8424 */ /* 0x000fe200078e00ff */
[----:B------:R-:W-:Y:S06]  /*0580*/  @!P0 BRA `(.L_x_8) ;  /* 0x0000000000348947 */ /* 0x000fec0003800000 */
[----:B------:R-:W-:-:S13]  /*0590*/  FSETP.GTU.FTZ.AND P0, PT, |R0|, +INF , PT ;  /* 0x7f8000000000780b */ /* 0x000fda0003f1c200 */
[----:B------:R-:W-:Y:S01]  /*05a0*/  @P0 FADD.FTZ R10, R0, 1 ;  /* 0x3f800000000a0421 */ /* 0x000fe20000010000 */
[----:B------:R-:W-:Y:S06]  /*05b0*/  @P0 BRA `(.L_x_8) ;  /* 0x0000000000280947 */ /* 0x000fec0003800000 */
[----:B------:R-:W-:-:S13]  /*05c0*/  FSETP.NEU.FTZ.AND P0, PT, |R0|, +INF , PT ;  /* 0x7f8000000000780b */ /* 0x000fda0003f1d200 */
[----:B------:R-:W-:-:S04]  /*05d0*/  @P0 FFMA R12, R0, 1.84467440737095516160e+19, RZ ;  /* 0x5f800000000c0823 */ /* 0x000fc800000000ff */
[----:B------:R-:W0:Y:S02]  /*05e0*/  @P0 MUFU.RSQ R15, R12 ;  /* 0x0000000c000f0308 */ /* 0x000e240000001400 */
[----:B0-----:R-:W-:Y:S01]  /*05f0*/  @P0 FMUL.FTZ R17, R12, R15 ;  /* 0x0000000f0c110220 */ /* 0x001fe20000410000 */
[----:B------:R-:W-:-:S03]  /*0600*/  @P0 FMUL.FTZ R15, R15, 0.5 ;  /* 0x3f0000000f0f0820 */ /* 0x000fc60000410000 */
[----:B------:R-:W-:-:S04]  /*0610*/  @P0 FADD.FTZ R10, -R17, -RZ ;  /* 0x800000ff110a0221 */ /* 0x000fc80000010100 */
[----:B------:R-:W-:Y:S01]  /*0620*/  @P0 FFMA R14, R17, R10, R12 ;  /* 0x0000000a110e0223 */ /* 0x000fe2000000000c */
[----:B------:R-:W-:-:S03]  /*0630*/  @!P0 MOV R10, R0 ;  /* 0x00000000000a8202 */ /* 0x000fc60000000f00 */
[----:B------:R-:W-:-:S04]  /*0640*/  @P0 FFMA R14, R14, R15, R17 ;  /* 0x0000000f0e0e0223 */ /* 0x000fc80000000011 */
[----:B------:R-:W-:-:S07]  /*0650*/  @P0 FMUL.FTZ R10, R14, 2.3283064365386962891e-10 ;  /* 0x2f8000000e0a0820 */ /* 0x000fce0000410000 */
.L_x_8:
[----:B------:R-:W-:Y:S02]  /*0660*/  HFMA2 R15, -RZ, RZ, 0, 0 ;  /* 0x00000000ff0f7431 */ /* 0x000fe400000001ff */
[----:B------:R-:W-:-:S04]  /*0670*/  IMAD.MOV.U32 R14, RZ, RZ, R16 ;  /* 0x000000ffff0e7224 */ /* 0x000fc800078e0010 */
[----:B------:R-:W-:Y:S05]  /*0680*/  RET.REL.NODEC R14 `(adadelta_step_f) ;  /* 0xfffffff80e5c7950 */ /* 0x000fea0003c3ffff */
        .weak           $__internal_1_$__cuda_sm3x_div_rn_noftz_f32_slowpath
        .type           $__internal_1_$__cuda_sm3x_div_rn_noftz_f32_slowpath,@function
        .size           $__internal_1_$__cuda_sm3x_div_rn_noftz_f32_slowpath,(.L_x_38 - $__internal_1_$__cuda_sm3x_div_rn_noftz_f32_slowpath)
$__internal_1_$__cuda_sm3x_div_rn_noftz_f32_slowpath:
[----:B------:R-:W-:Y:S01]  /*0690*/  SHF.R.U32.HI R13, RZ, 0x17, R3 ;  /* 0x00000017ff0d7819 */ /* 0x000fe20000011603 */
[----:B------:R-:W-:Y:S01]  /*06a0*/  BSSY.RECONVERGENT B1, `(.L_x_9) ;  /* 0x0000063000017945 */ /* 0x000fe20003800200 */
[--C-:B------:R-:W-:Y:S01]  /*06b0*/  SHF.R.U32.HI R12, RZ, 0x17, R0.reuse ;  /* 0x00000017ff0c7819 */ /* 0x100fe20000011600 */
[----:B------:R-:W-:Y:S01]  /*06c0*/  IMAD.MOV.U32 R14, RZ, RZ, R0 ;  /* 0x000000ffff0e7224 */ /* 0x000fe200078e0000 */
[----:B------:R-:W-:Y:S02]  /*06d0*/  LOP3.LUT R13, R13, 0xff, RZ, 0xc0, !PT ;  /* 0x000000ff0d0d7812 */ /* 0x000fe400078ec0ff */
[----:B------:R-:W-:-:S03]  /*06e0*/  LOP3.LUT R18, R12, 0xff, RZ, 0xc0, !PT ;  /* 0x000000ff0c127812 */ /* 0x000fc600078ec0ff */
[----:B------:R-:W-:Y:S01]  /*06f0*/  VIADD R16, R13, 0xffffffff ;  /* 0xffffffff0d107836 */ /* 0x000fe20000000000 */
[----:B------:R-:W-:-:S04]  /*0700*/  IADD3 R15, PT, PT, R18, -0x1, RZ ;  /* 0xffffffff120f7810 */ /* 0x000fc80007ffe0ff */
[----:B------:R-:W-:-:S04]  /*0710*/  ISETP.GT.U32.AND P0, PT, R16, 0xfd, PT ;  /* 0x000000fd1000780c */ /* 0x000fc80003f04070 */
[----:B------:R-:W-:-:S13]  /*0720*/  ISETP.GT.U32.OR P0, PT, R15, 0xfd, P0 ;  /* 0x000000fd0f00780c */ /* 0x000fda0000704470 */
[----:B------:R-:W-:Y:S01]  /*0730*/  @!P0 MOV R12, RZ ;  /* 0x000000ff000c8202 */ /* 0x000fe20000000f00 */
[----:B------:R-:W-:Y:S06]  /*0740*/  @!P0 BRA `(.L_x_10) ;  /* 0x00000000005c8947 */ /* 0x000fec0003800000 */
[----:B------:R-:W-:Y:S02]  /*0750*/  FSETP.GTU.FTZ.AND P1, PT, |R3|, +INF , PT ;  /* 0x7f8000000300780b */ /* 0x000fe40003f3c200 */
[----:B------:R-:W-:-:S04]  /*0760*/  FSETP.GTU.FTZ.AND P0, PT, |R0|, +INF , PT ;  /* 0x7f8000000000780b */ /* 0x000fc80003f1c200 */
[----:B------:R-:W-:-:S13]  /*0770*/  PLOP3.LUT P0, PT, P0, P1, PT, 0xf8, 0x8f ;  /* 0x00000000008f781c */ /* 0x000fda0000703f70 */
[----:B------:R-:W-:Y:S05]  /*0780*/  @P0 BRA `(.L_x_11) ;  /* 0x00000004004c0947 */ /* 0x000fea0003800000 */
[----:B------:R-:W-:-:S13]  /*0790*/  LOP3.LUT P0, RZ, R3, 0x7fffffff, R14, 0xc8, !PT ;  /* 0x7fffffff03ff7812 */ /* 0x000fda000780c80e */
[----:B------:R-:W-:Y:S05]  /*07a0*/  @!P0 BRA `(.L_x_12) ;  /* 0x00000004003c8947 */ /* 0x000fea0003800000 */
[C---:B------:R-:W-:Y:S02]  /*07b0*/  FSETP.NEU.FTZ.AND P2, PT, |R0|.reuse, +INF , PT ;  /* 0x7f8000000000780b */ /* 0x040fe40003f5d200 */
[----:B------:R-:W-:Y:S02]  /*07c0*/  FSETP.NEU.FTZ.AND P1, PT, |R3|, +INF , PT ;  /* 0x7f8000000300780b */ /* 0x000fe40003f3d200 */
[----:B------:R-:W-:-:S11]  /*07d0*/  FSETP.NEU.FTZ.AND P0, PT, |R0|, +INF , PT ;  /* 0x7f8000000000780b */ /* 0x000fd60003f1d200 */
[----:B------:R-:W-:Y:S05]  /*07e0*/  @!P1 BRA !P2, `(.L_x_12) ;  /* 0x00000004002c9947 */ /* 0x000fea0005000000 */
[----:B------:R-:W-:-:S04]  /*07f0*/  LOP3.LUT P2, RZ, R14, 0x7fffffff, RZ, 0xc0, !PT ;  /* 0x7fffffff0eff7812 */ /* 0x000fc8000784c0ff */
[----:B------:R-:W-:-:S13]  /*0800*/  PLOP3.LUT P1, PT, P1, P2, PT, 0x2f, 0xf2 ;  /* 0x0000000000f2781c */ /* 0x000fda0000f24577 */
[----:B------:R-:W-:Y:S05]  /*0810*/  @P1 BRA `(.L_x_13) ;  /* 0x0000000400181947 */ /* 0x000fea0003800000 */
[----:B------:R-:W-:-:S04]  /*0820*/  LOP3.LUT P1, RZ, R3, 0x7fffffff, RZ, 0xc0, !PT ;  /* 0x7fffffff03ff7812 */ /* 0x000fc8000782c0ff */
[----:B------:R-:W-:-:S13]  /*0830*/  PLOP3.LUT P0, PT, P0, P1, PT, 0x2f, 0xf2 ;  /* 0x0000000000f2781c */ /* 0x000fda0000702577 */
[----:B------:R-:W-:Y:S05]  /*0840*/  @P0 BRA `(.L_x_14) ;  /* 0x0000000400000947 */ /* 0x000fea0003800000 */
[----:B------:R-:W-:Y:S02]  /*0850*/  ISETP.GE.AND P0, PT, R15, RZ, PT ;  /* 0x000000ff0f00720c */ /* 0x000fe40003f06270 */
[----:B------:R-:W-:-:S11]  /*0860*/  ISETP.GE.AND P1, PT, R16, RZ, PT ;  /* 0x000000ff1000720c */ /* 0x000fd60003f26270 */
[----:B------:R-:W-:Y:S01]  /*0870*/  @P0 IMAD.MOV.U32 R12, RZ, RZ, RZ ;  /* 0x000000ffff0c0224 */ /* 0x000fe200078e00ff */
[----:B------:R-:W-:Y:S01]  /*0880*/  @!P0 MOV R12, 0xffffffc0 ;  /* 0xffffffc0000c8802 */ /* 0x000fe20000000f00 */
[----:B------:R-:W-:Y:S01]  /*0890*/  @!P0 FFMA R14, R0, 1.84467440737095516160e+19, RZ ;  /* 0x5f800000000e8823 */ /* 0x000fe200000000ff */
[----:B------:R-:W-:-:S03]  /*08a0*/  @!P1 FFMA R3, R3, 1.84467440737095516160e+19, RZ ;  /* 0x5f80000003039823 */ /* 0x000fc600000000ff */
[----:B------:R-:W-:-:S07]  /*08b0*/  @!P1 VIADD R12, R12, 0x40 ;  /* 0x000000400c0c9836 */ /* 0x000fce0000000000 */
.L_x_10:
[----:B------:R-:W-:Y:S01]  /*08c0*/  LEA R0, R13, 0xc0800000, 0x17 ;  /* 0xc08000000d007811 */ /* 0x000fe200078eb8ff */
[----:B------:R-:W-:Y:S03]  /*08d0*/  BSSY.RECONVERGENT B2, `(.L_x_15) ;  /* 0x0000036000027945 */ /* 0x000fe60003800200 */
[----:B------:R-:W-:Y:S01]  /*08e0*/  IADD3 R15, PT, PT, -R0, R3, RZ ;  /* 0x00000003000f7210 */ /* 0x000fe20007ffe1ff */
[----:B------:R-:W-:-:S03]  /*08f0*/  VIADD R3, R18, 0xffffff81 ;  /* 0xffffff8112037836 */ /* 0x000fc60000000000 */
[----:B------:R-:W0:Y:S01]  /*0900*/  MUFU.RCP R16, R15 ;  /* 0x0000000f00107308 */ /* 0x000e220000001000 */
[----:B------:R-:W-:Y:S01]  /*0910*/  FADD.FTZ R17, -R15, -RZ ;  /* 0x800000ff0f117221 */ /* 0x000fe20000010100 */
[C---:B------:R-:W-:Y:S01]  /*0920*/  IMAD R0, R3.reuse, -0x800000, R14 ;  /* 0xff80000003007824 */ /* 0x040fe200078e020e */
[----:B------:R-:W-:-:S04]  /*0930*/  IADD3 R13, PT, PT, R3, 0x7f, -R13 ;  /* 0x0000007f030d7810 */ /* 0x000fc80007ffe80d */
[----:B------:R-:W-:Y:S01]  /*0940*/  IADD3 R13, PT, PT, R13, R12, RZ ;  /* 0x0000000c0d0d7210 */ /* 0x000fe20007ffe0ff */
[----:B0-----:R-:W-:-:S04]  /*0950*/  FFMA R19, R16, R17, 1 ;  /* 0x3f80000010137423 */ /* 0x001fc80000000011 */
[----:B------:R-:W-:-:S04]  /*0960*/  FFMA R21, R16, R19, R16 ;  /* 0x0000001310157223 */ /* 0x000fc80000000010 */
[----:B------:R-:W-:-:S04]  /*0970*/  FFMA R14, R0, R21, RZ ;  /* 0x00000015000e7223 */ /* 0x000fc800000000ff */
[----:B------:R-:W-:-:S04]  /*0980*/  FFMA R19, R17, R14, R0 ;  /* 0x0000000e11137223 */ /* 0x000fc80000000000 */
[----:B------:R-:W-:-:S04]  /*0990*/  FFMA R14, R21, R19, R14 ;  /* 0x00000013150e7223 */ /* 0x000fc8000000000e */
[----:B------:R-:W-:-:S04]  /*09a0*/  FFMA R17, R17, R14, R0 ;  /* 0x0000000e11117223 */ /* 0x000fc80000000000 */
[----:B------:R-:W-:-:S05]  /*09b0*/  FFMA R0, R21, R17, R14 ;  /* 0x0000001115007223 */ /* 0x000fca000000000e */
[----:B------:R-:W-:-:S04]  /*09c0*/  SHF.R.U32.HI R3, RZ, 0x17, R0 ;  /* 0x00000017ff037819 */ /* 0x000fc80000011600 */
[----:B------:R-:W-:-:S05]  /*09d0*/  LOP3.LUT R3, R3, 0xff, RZ, 0xc0, !PT ;  /* 0x000000ff03037812 */ /* 0x000fca00078ec0ff */
[----:B------:R-:W-:-:S05]  /*09e0*/  IMAD.IADD R15, R3, 0x1, R13 ;  /* 0x00000001030f7824 */ /* 0x000fca00078e020d */
[----:B------:R-:W-:-:S04]  /*09f0*/  IADD3 R3, PT, PT, R15, -0x1, RZ ;  /* 0xffffffff0f037810 */ /* 0x000fc80007ffe0ff */
[----:B------:R-:W-:-:S13]  /*0a00*/  ISETP.GE.U32.AND P0, PT, R3, 0xfe, PT ;  /* 0x000000fe0300780c */ /* 0x000fda0003f06070 */
[----:B------:R-:W-:Y:S05]  /*0a10*/  @!P0 BRA `(.L_x_16) ;  /* 0x0000000000808947 */ /* 0x000fea0003800000 */
[----:B------:R-:W-:-:S13]  /*0a20*/  ISETP.GT.AND P0, PT, R15, 0xfe, PT ;  /* 0x000000fe0f00780c */ /* 0x000fda0003f04270 */
[----:B------:R-:W-:Y:S05]  /*0a30*/  @P0 BRA `(.L_x_17) ;  /* 0x00000000006c0947 */ /* 0x000fea0003800000 */
[----:B------:R-:W-:-:S13]  /*0a40*/  ISETP.GE.AND P0, PT, R15, 0x1, PT ;  /* 0x000000010f00780c */ /* 0x000fda0003f06270 */
[----:B------:R-:W-:Y:S05]  /*0a50*/  @P0 BRA `(.L_x_18) ;  /* 0x0000000000740947 */ /* 0x000fea0003800000 */
[----:B------:R-:W-:Y:S02]  /*0a60*/  ISETP.GE.AND P0, PT, R15, -0x18, PT ;  /* 0xffffffe80f00780c */ /* 0x000fe40003f06270 */
[----:B------:R-:W-:-:S11]  /*0a70*/  LOP3.LUT R0, R0, 0x80000000, RZ, 0xc0, !PT ;  /* 0x8000000000007812 */ /* 0x000fd600078ec0ff */
[----:B------:R-:W-:Y:S05]  /*0a80*/  @!P0 BRA `(.L_x_18) ;  /* 0x0000000000688947 */ /* 0x000fea0003800000 */
[CCC-:B------:R-:W-:Y:S01]  /*0a90*/  FFMA.RZ R3, R21.reuse, R17.reuse, R14.reuse ;  /* 0x0000001115037223 */ /* 0x1c0fe2000000c00e */
[-CC-:B------:R-:W-:Y:S01]  /*0aa0*/  FFMA.RM R12, R21, R17.reuse, R14.reuse ;  /* 0x00000011150c7223 */ /* 0x180fe2000000400e */
[C---:B------:R-:W-:Y:S02]  /*0ab0*/  ISETP.NE.AND P2, PT, R15.reuse, RZ, PT ;  /* 0x000000ff0f00720c */ /* 0x040fe40003f45270 */
[----:B------:R-:W-:Y:S02]  /*0ac0*/  ISETP.NE.AND P1, PT, R15, RZ, PT ;  /* 0x000000ff0f00720c */ /* 0x000fe40003f25270 */
[----:B------:R-:W-:Y:S01]  /*0ad0*/  LOP3.LUT R13, R3, 0x7fffff, RZ, 0xc0, !PT ;  /* 0x007fffff030d7812 */ /* 0x000fe200078ec0ff */
[----:B------:R-:W-:Y:S01]  /*0ae0*/  FFMA.RP R3, R21, R17, R14 ;  /* 0x0000001115037223 */ /* 0x000fe2000000800e */
[C---:B------:R-:W-:Y:S01]  /*0af0*/  VIADD R14, R15.reuse, 0x20 ;  /* 0x000000200f0e7836 */ /* 0x040fe20000000000 */
[----:B------:R-:W-:Y:S02]  /*0b00*/  IADD3 R15, PT, PT, -R15, RZ, RZ ;  /* 0x000000ff0f0f7210 */ /* 0x000fe40007ffe1ff */
[----:B------:R-:W-:-:S02]  /*0b10*/  LOP3.LUT R13, R13, 0x800000, RZ, 0xfc, !PT ;  /* 0x008000000d0d7812 */ /* 0x000fc400078efcff */
[----:B------:R-:W-:Y:S02]  /*0b20*/  FSETP.NEU.FTZ.AND P0, PT, R3, R12, PT ;  /* 0x0000000c0300720b */ /* 0x000fe40003f1d000 */
[----:B------:R-:W-:Y:S02]  /*0b30*/  SHF.L.U32 R14, R13, R14, RZ ;  /* 0x0000000e0d0e7219 */ /* 0x000fe400000006ff */
[----:B------:R-:W-:Y:S02]  /*0b40*/  SEL R12, R15, RZ, P2 ;  /* 0x000000ff0f0c7207 */ /* 0x000fe40001000000 */
[----:B------:R-:W-:Y:S02]  /*0b50*/  ISETP.NE.AND P1, PT, R14, RZ, P1 ;  /* 0x000000ff0e00720c */ /* 0x000fe40000f25270 */
[----:B------:R-:W-:Y:S02]  /*0b60*/  SHF.R.U32.HI R12, RZ, R12, R13 ;  /* 0x0000000cff0c7219 */ /* 0x000fe4000001160d */
[----:B------:R-:W-:-:S02]  /*0b70*/  PLOP3.LUT P0, PT, P0, P1, PT, 0xf8, 0x8f ;  /* 0x00000000008f781c */ /* 0x000fc40000703f70 */
[----:B------:R-:W-:Y:S02]  /*0b80*/  SHF.R.U32.HI R14, RZ, 0x1, R12 ;  /* 0x00000001ff0e7819 */ /* 0x000fe4000001160c */
[----:B------:R-:W-:-:S04]  /*0b90*/  SEL R3, RZ, 0x1, !P0 ;  /* 0x00000001ff037807 */ /* 0x000fc80004000000 */
[----:B------:R-:W-:-:S04]  /*0ba0*/  LOP3.LUT R3, R3, 0x1, R14, 0xf8, !PT ;  /* 0x0000000103037812 */ /* 0x000fc800078ef80e */
[----:B------:R-:W-:-:S05]  /*0bb0*/  LOP3.LUT R3, R3, R12, RZ, 0xc0, !PT ;  /* 0x0000000c03037212 */ /* 0x000fca00078ec0ff */
[----:B------:R-:W-:-:S05]  /*0bc0*/  IMAD.IADD R3, R14, 0x1, R3 ;  /* 0x000000010e037824 */ /* 0x000fca00078e0203 */
[----:B------:R-:W-:Y:S01]  /*0bd0*/  LOP3.LUT R0, R3, R0, RZ, 0xfc, !PT ;  /* 0x0000000003007212 */ /* 0x000fe200078efcff */
[----:B------:R-:W-:Y:S06]  /*0be0*/  BRA `(.L_x_18) ;  /* 0x0000000000107947 */ /* 0x000fec0003800000 */
.L_x_17:
[----:B------:R-:W-:-:S04]  /*0bf0*/  LOP3.LUT R0, R0, 0x80000000, RZ, 0xc0, !PT ;  /* 0x8000000000007812 */ /* 0x000fc800078ec0ff */
[----:B------:R-:W-:Y:S01]  /*0c00*/  LOP3.LUT R0, R0, 0x7f800000, RZ, 0xfc, !PT ;  /* 0x7f80000000007812 */ /* 0x000fe200078efcff */
[----:B------:R-:W-:Y:S06]  /*0c10*/  BRA `(.L_x_18) ;  /* 0x0000000000047947 */ /* 0x000fec0003800000 */
.L_x_16:
[----:B------:R-:W-:-:S07]  /*0c20*/  LEA R0, R13, R0, 0x17 ;  /* 0x000000000d007211 */ /* 0x000fce00078eb8ff */
.L_x_18:
[----:B------:R-:W-:Y:S05]  /*0c30*/  BSYNC.RECONVERGENT B2 ;  /* 0x0000000000027941 */ /* 0x000fea0003800200 */
.L_x_15:
[----:B------:R-:W-:Y:S05]  /*0c40*/  BRA `(.L_x_19) ;  /* 0x0000000000207947 */ /* 0x000fea0003800000 */
.L_x_14:
[----:B------:R-:W-:-:S04]  /*0c50*/  LOP3.LUT R0, R3, 0x80000000, R14, 0x48, !PT ;  /* 0x8000000003007812 */ /* 0x000fc800078e480e */
[----:B------:R-:W-:Y:S01]  /*0c60*/  LOP3.LUT R0, R0, 0x7f800000, RZ, 0xfc, !PT ;  /* 0x7f80000000007812 */ /* 0x000fe200078efcff */
[----:B------:R-:W-:Y:S06]  /*0c70*/  BRA `(.L_x_19) ;  /* 0x0000000000147947 */ /* 0x000fec0003800000 */
.L_x_13:
[----:B------:R-:W-:Y:S01]  /*0c80*/  LOP3.LUT R0, R3, 0x80000000, R14, 0x48, !PT ;  /* 0x8000000003007812 */ /* 0x000fe200078e480e */
[----:B------:R-:W-:Y:S06]  /*0c90*/  BRA `(.L_x_19) ;  /* 0x00000000000c7947 */ /* 0x000fec0003800000 */
.L_x_12:
[----:B------:R-:W0:Y:S01]  /*0ca0*/  MUFU.RSQ R0, -QNAN ;  /* 0xffc0000000007908 */ /* 0x000e220000001400 */
[----:B------:R-:W-:Y:S05]  /*0cb0*/  BRA `(.L_x_19) ;  /* 0x0000000000047947 */ /* 0x000fea0003800000 */
.L_x_11:
[----:B------:R-:W-:-:S07]  /*0cc0*/  FADD.FTZ R0, R0, R3 ;  /* 0x0000000300007221 */ /* 0x000fce0000010000 */
.L_x_19:
[----:B------:R-:W-:Y:S05]  /*0cd0*/  BSYNC.RECONVERGENT B1 ;  /* 0x0000000000017941 */ /* 0x000fea0003800200 */
.L_x_9:
[----:B------:R-:W-:Y:S02]  /*0ce0*/  HFMA2 R13, -RZ, RZ, 0, 0 ;  /* 0x00000000ff0d7431 */ /* 0x000fe400000001ff */
[----:B------:R-:W-:-:S04]  /*0cf0*/  IMAD.MOV.U32 R12, RZ, RZ, R10 ;  /* 0x000000ffff0c7224 */ /* 0x000fc800078e000a */
[----:B0-----:R-:W-:Y:S05]  /*0d00*/  RET.REL.NODEC R12 `(adadelta_step_f) ;  /* 0xfffffff00cbc7950 */ /* 0x001fea0003c3ffff */
.L_x_20:
[----:B------:R-:W-:-:S00]  /*0d10*/  BRA `(.L_x_20) ;  /* 0xfffffffc00fc7947 */ /* 0x000fc0000383ffff */
[----:B------:R-:W-:-:S00]  /*0d20*/  NOP ;  /* 0x0000000000007918 */ /* 0x000fc00000000000 */
        /* <DEDUP_REMOVED lines=13> */
.L_x_38:


//--------------------- .text.adadelta_step_d     --------------------------
	.section	.text.adadelta_step_d,"ax",@progbits
	.align	128
        .global         adadelta_step_d
        .type           adadelta_step_d,@function
        .size           adadelta_step_d,(.L_x_40 - adadelta_step_d)
        .other          adadelta_step_d,@"STO_CUDA_ENTRY STV_DEFAULT"
adadelta_step_d:
.text.adadelta_step_d:
        /* <DEDUP_REMOVED lines=9> */
[----:B------:R-:W1:Y:S07]  /*0090*/  LDCU.64 UR4, c[0x0][0x358] ;  /* 0x00006b00ff0477ac */ /* 0x000e6e0008000a00 */
[----:B------:R-:W2:Y:S08]  /*00a0*/  LDC.64 R18, c[0x0][0x390] ;  /* 0x0000e400ff127b82 */ /* 0x000eb00000000a00 */
[----:B------:R-:W3:Y:S01]  /*00b0*/  LDC.64 R30, c[0x0][0x3a0] ;  /* 0x0000e800ff1e7b82 */ /* 0x000ee20000000a00 */
[----:B0-----:R-:W-:-:S07]  /*00c0*/  IMAD.WIDE R4, R2, 0x8, R4 ;  /* 0x0000000802047825 */ /* 0x001fce00078e0204 */
[----:B------:R-:W0:Y:S01]  /*00d0*/  LDC.64 R16, c[0x0][0x380] ;  /* 0x0000e000ff107b82 */ /* 0x000e220000000a00 */
[----:B-1----:R-:W3:Y:S01]  /*00e0*/  LDG.E.64 R4, desc[UR4][R4.64] ;  /* 0x0000000404047981 */ /* 0x002ee2000c1e1b00 */
[----:B--2---:R-:W-:-:S06]  /*00f0*/  IMAD.WIDE R18, R2, 0x8, R18 ;  /* 0x0000000802127825 */ /* 0x004fcc00078e0212 */
[----:B------:R-:W1:Y:S01]  /*0100*/  LDC.64 R8, c[0x0][0x388] ;  /* 0x0000e200ff087b82 */ /* 0x000e620000000a00 */
[----:B------:R-:W2:Y:S01]  /*0110*/  LDG.E.64 R14, desc[UR4][R18.64] ;  /* 0x00000004120e7981 */ /* 0x000ea2000c1e1b00 */
[----:B------:R-:W-:Y:S01]  /*0120*/  BSSY.RECONVERGENT B0, `(.L_x_21) ;  /* 0x000001d000007945 */ /* 0x000fe20003800200 */
[----:B---3--:R-:W-:-:S08]  /*0130*/  DMUL R30, R4, R30 ;  /* 0x0000001e041e7228 */ /* 0x008fd00000000000 */
[----:B------:R-:W-:-:S08]  /*0140*/  DMUL R6, R30, R30 ;  /* 0x0000001e1e067228 */ /* 0x000fd00000000000 */
[----:B0-----:R-:W-:Y:S02]  /*0150*/  DMUL R6, R6, R16 ;  /* 0x0000001006067228 */ /* 0x001fe40000000000 */
[----:B------:R-:W-:-:S08]  /*0160*/  DADD R16, -R16, 1 ;  /* 0x3ff0000010107429 */ /* 0x000fd00000000100 */
[----:B--2---:R-:W-:-:S08]  /*0170*/  DFMA R14, R14, R16, R6 ;  /* 0x000000100e0e722b */ /* 0x004fd00000000006 */
[----:B-1----:R-:W-:Y:S01]  /*0180*/  DADD R6, R14, R8 ;  /* 0x000000000e067229 */ /* 0x002fe20000000008 */
[----:B------:R-:W-:Y:S02]  /*0190*/  IMAD.MOV.U32 R8, RZ, RZ, 0x0 ;  /* 0x00000000ff087424 */ /* 0x000fe400078e00ff */
[----:B------:R-:W-:-:S03]  /*01a0*/  IMAD.MOV.U32 R9, RZ, RZ, 0x3fd80000 ;  /* 0x3fd80000ff097424 */ /* 0x000fc600078e00ff */
[----:B------:R-:W0:Y:S04]  /*01b0*/  MUFU.RSQ64H R11, R7 ;  /* 0x00000007000b7308 */ /* 0x000e280000001c00 */
[----:B------:R-:W-:-:S05]  /*01c0*/  VIADD R10, R7, 0xfcb00000 ;  /* 0xfcb00000070a7836 */ /* 0x000fca0000000000 */
[----:B------:R-:W-:Y:S01]  /*01d0*/  ISETP.GE.U32.AND P0, PT, R10, 0x7ca00000, PT ;  /* 0x7ca000000a00780c */ /* 0x000fe20003f06070 */
[----:B0-----:R-:W-:-:S08]  /*01e0*/  DMUL R4, R10, R10 ;  /* 0x0000000a0a047228 */ /* 0x001fd00000000000 */
[----:B------:R-:W-:-:S08]  /*01f0*/  DFMA R4, R6, -R4, 1 ;  /* 0x3ff000000604742b */ /* 0x000fd00000000804 */
[----:B------:R-:W-:Y:S02]  /*0200*/  DFMA R8, R4, R8, 0.5 ;  /* 0x3fe000000408742b */ /* 0x000fe40000000008 */
[----:B------:R-:W-:-:S08]  /*0210*/  DMUL R4, R10, R4 ;  /* 0x000000040a047228 */ /* 0x000fd00000000000 */
[----:B------:R-:W-:-:S08]  /*0220*/  DFMA R20, R8, R4, R10 ;  /* 0x000000040814722b */ /* 0x000fd0000000000a */
[----:B------:R-:W-:Y:S02]  /*0230*/  DMUL R22, R6, R20 ;  /* 0x0000001406167228 */ /* 0x000fe40000000000 */
[----:B------:R-:W-:Y:S02]  /*0240*/  VIADD R9, R21, 0xfff00000 ;  /* 0xfff0000015097836 */ /* 0x000fe40000000000 */
[----:B------:R-:W-:-:S04]  /*0250*/  IMAD.MOV.U32 R8, RZ, RZ, R20 ;  /* 0x000000ffff087224 */ /* 0x000fc800078e0014 */
[----:B------:R-:W-:-:S08]  /*0260*/  DFMA R24, R22, -R22, R6 ;  /* 0x800000161618722b */ /* 0x000fd00000000006 */
[----:B------:R-:W-:Y:S01]  /*0270*/  DFMA R4, R24, R8, R22 ;  /* 0x000000081804722b */ /* 0x000fe20000000016 */
[----:B------:R-:W-:Y:S10]  /*0280*/  @!P0 BRA `(.L_x_22) ;  /* 0x0000000000188947 */ /* 0x000ff40003800000 */
[----:B------:R-:W-:Y:S01]  /*0290*/  IMAD.MOV.U32 R8, RZ, RZ, R10 ;  /* 0x000000ffff087224 */ /* 0x000fe200078e000a */
[----:B------:R-:W-:Y:S01]  /*02a0*/  MOV R0, 0x2d0 ;  /* 0x000002d000007802 */ /* 0x000fe20000000f00 */
[----:B------:R-:W-:-:S07]  /*02b0*/  IMAD.MOV.U32 R21, RZ, RZ, R9 ;  /* 0x000000ffff157224 */ /* 0x000fce00078e0009 */
[----:B------:R-:W-:Y:S05]  /*02c0*/  CALL.REL.NOINC `($__internal_3_$__cuda_sm20_dsqrt_rn_f64_mediumpath_v1) ;  /* 0x0000000800747944 */ /* 0x000fea0003c00000 */
[----:B------:R-:W-:Y:S02]  /*02d0*/  IMAD.MOV.U32 R4, RZ, RZ, R8 ;  /* 0x000000ffff047224 */ /* 0x000fe400078e0008 */
[----:B------:R-:W-:-:S07]  /*02e0*/  IMAD.MOV.U32 R5, RZ, RZ, R9 ;  /* 0x000000ffff057224 */ /* 0x000fce00078e0009 */
.L_x_22:
[----:B------:R-:W-:Y:S05]  /*02f0*/  BSYNC.RECONVERGENT B0 ;  /* 0x0000000000007941 */ /* 0x000fea0003800200 */
.L_x_21:
[----:B------:R-:W0:Y:S01]  /*0300*/  LDC.64 R12, c[0x0][0x398] ;  /* 0x0000e600ff0c7b82 */ /* 0x000e220000000a00 */
[----:B------:R-:W1:Y:S01]  /*0310*/  LDCU.64 UR6, c[0x0][0x388] ;  /* 0x00007100ff0677ac */ /* 0x000e620008000a00 */
[----:B0-----:R-:W-:-:S05]  /*0320*/  IMAD.WIDE R12, R2, 0x8, R12 ;  /* 0x00000008020c7825 */ /* 0x001fca00078e020c */
[----:B------:R-:W1:Y:S01]  /*0330*/  LDG.E.64 R10, desc[UR4][R12.64] ;  /* 0x000000040c0a7981 */ /* 0x000e62000c1e1b00 */
[----:B------:R-:W-:Y:S01]  /*0340*/  IMAD.MOV.U32 R22, RZ, RZ, 0x0 ;  /* 0x00000000ff167424 */ /* 0x000fe200078e00ff */
[----:B------:R-:W-:Y:S01]  /*0350*/  MOV R23, 0x3fd80000 ;  /* 0x3fd8000000177802 */ /* 0x000fe20000000f00 */
[----:B------:R-:W-:Y:S01]  /*0360*/  BSSY.RECONVERGENT B0, `(.L_x_23) ;  /* 0x0000015000007945 */ /* 0x000fe20003800200 */
[----:B-1----:R-:W-:-:S06]  /*0370*/  DADD R6, R10, UR6 ;  /* 0x000000060a067e29 */ /* 0x002fcc0008000000 */
        /* <DEDUP_REMOVED lines=15> */
[----:B------:R-:W-:-:S07]  /*0470*/  MOV R0, 0x490 ;  /* 0x0000049000007802 */ /* 0x000fce0000000f00 */
[----:B------:R-:W-:Y:S05]  /*0480*/  CALL.REL.NOINC `($__internal_3_$__cuda_sm20_dsqrt_rn_f64_mediumpath_v1) ;  /* 0x0000000800047944 */ /* 0x000fea0003c00000 */
[----:B------:R-:W-:Y:S02]  /*0490*/  IMAD.MOV.U32 R28, RZ, RZ, R8 ;  /* 0x000000ffff1c7224 */ /* 0x000fe400078e0008 */
[----:B------:R-:W-:-:S07]  /*04a0*/  IMAD.MOV.U32 R29, RZ, RZ, R9 ;  /* 0x000000ffff1d7224 */ /* 0x000fce00078e0009 */
.L_x_24:
[----:B------:R-:W-:Y:S05]  /*04b0*/  BSYNC.RECONVERGENT B0 ;  /* 0x0000000000007941 */ /* 0x000fea0003800200 */
.L_x_23:
[----:B------:R-:W0:Y:S01]  /*04c0*/  MUFU.RCP64H R7, R5 ;  /* 0x0000000500077308 */ /* 0x000e220000001800 */
[----:B------:R-:W-:Y:S01]  /*04d0*/  IMAD.MOV.U32 R6, RZ, RZ, 0x1 ;  /* 0x00000001ff067424 */ /* 0x000fe200078e00ff */
[----:B------:R-:W-:Y:S01]  /*04e0*/  DMUL R28, R30, -R28 ;  /* 0x8000001c1e1c7228 */ /* 0x000fe20000000000 */
[----:B------:R-:W-:Y:S09]  /*04f0*/  BSSY.RECONVERGENT B0, `(.L_x_25) ;  /* 0x000000f000007945 */ /* 0x000ff20003800200 */
[----:B------:R-:W-:Y:S01]  /*0500*/  FSETP.GEU.AND P1, PT, |R29|, 6.5827683646048100446e-37, PT ;  /* 0x036000001d00780b */ /* 0x000fe20003f2e200 */
[----:B0-----:R-:W-:-:S08]  /*0510*/  DFMA R8, R6, -R4, 1 ;  /* 0x3ff000000608742b */ /* 0x001fd00000000804 */
[----:B------:R-:W-:-:S08]  /*0520*/  DFMA R8, R8, R8, R8 ;  /* 0x000000080808722b */ /* 0x000fd00000000008 */
[----:B------:R-:W-:-:S08]  /*0530*/  DFMA R8, R6, R8, R6 ;  /* 0x000000080608722b */ /* 0x000fd00000000006 */
[----:B------:R-:W-:-:S08]  /*0540*/  DFMA R6, R8, -R4, 1 ;  /* 0x3ff000000806742b */ /* 0x000fd00000000804 */
[----:B------:R-:W-:-:S08]  /*0550*/  DFMA R6, R8, R6, R8 ;  /* 0x000000060806722b */ /* 0x000fd00000000008 */
[----:B------:R-:W-:-:S08]  /*0560*/  DMUL R8, R28, R6 ;  /* 0x000000061c087228 */ /* 0x000fd00000000000 */
[----:B------:R-:W-:-:S08]  /*0570*/  DFMA R20, R8, -R4, R28 ;  /* 0x800000040814722b */ /* 0x000fd0000000001c */
[----:B------:R-:W-:-:S10]  /*0580*/  DFMA R6, R6, R20, R8 ;  /* 0x000000140606722b */ /* 0x000fd40000000008 */
[----:B------:R-:W-:-:S05]  /*0590*/  FFMA R0, RZ, R5, R7 ;  /* 0x00000005ff007223 */ /* 0x000fca0000000007 */
[----:B------:R-:W-:-:S13]  /*05a0*/  FSETP.GT.AND P0, PT, |R0|, 1.469367938527859385e-39, PT ;  /* 0x001000000000780b */ /* 0x000fda0003f04200 */
[----:B------:R-:W-:Y:S05]  /*05b0*/  @P0 BRA P1, `(.L_x_26) ;  /* 0x0000000000080947 */ /* 0x000fea0000800000 */
[----:B------:R-:W-:-:S07]  /*05c0*/  MOV R0, 0x5e0 ;  /* 0x000005e000007802 */ /* 0x000fce0000000f00 */
[----:B------:R-:W-:Y:S05]  /*05d0*/  CALL.REL.NOINC `($__internal_2_$__cuda_sm20_div_rn_f64_full) ;  /* 0x0000000000347944 */ /* 0x000fea0003c00000 */
.L_x_26:
[----:B------:R-:W-:Y:S05]  /*05e0*/  BSYNC.RECONVERGENT B0 ;  /* 0x0000000000007941 */ /* 0x000fea0003800200 */
.L_x_25:
[----:B------:R-:W0:Y:S01]  /*05f0*/  LDC.64 R4, c[0x0][0x3b0] ;  /* 0x0000ec00ff047b82 */ /* 0x000e220000000a00 */
[----:B------:R-:W1:Y:S01]  /*0600*/  LDCU.64 UR6, c[0x0][0x380] ;  /* 0x00007000ff0677ac */ /* 0x000e620008000a00 */
[----:B0-----:R-:W-:-:S05]  /*0610*/  IMAD.WIDE R4, R2, 0x8, R4 ;  /* 0x0000000802047825 */ /* 0x001fca00078e0204 */
[----:B------:R-:W2:Y:S01]  /*0620*/  LDG.E.64 R8, desc[UR4][R4.64] ;  /* 0x0000000404087981 */ /* 0x000ea2000c1e1b00 */
[----:B------:R-:W-:-:S08]  /*0630*/  DMUL R2, R6, R6 ;  /* 0x0000000606027228 */ /* 0x000fd00000000000 */
[----:B-1----:R-:W-:-:S08]  /*0640*/  DMUL R2, R2, UR6 ;  /* 0x0000000602027c28 */ /* 0x002fd00008000000 */
[----:B------:R-:W-:Y:S02]  /*0650*/  DFMA R2, R16, R10, R2 ;  /* 0x0000000a1002722b */ /* 0x000fe40000000002 */
[----:B--2---:R-:W-:-:S07]  /*0660*/  DADD R8, R8, R6 ;  /* 0x0000000008087229 */ /* 0x004fce0000000006 */
[----:B------:R-:W-:Y:S04]  /*0670*/  STG.E.64 desc[UR4][R4.64], R8 ;  /* 0x0000000804007986 */ /* 0x000fe8000c101b04 */
[----:B------:R-:W-:Y:S04]  /*0680*/  STG.E.64 desc[UR4][R18.64], R14 ;  /* 0x0000000e12007986 */ /* 0x000fe8000c101b04 */
[----:B------:R-:W-:Y:S01]  /*0690*/  STG.E.64 desc[UR4][R12.64], R2 ;  /* 0x000000020c007986 */ /* 0x000fe2000c101b04 */
[----:B------:R-:W-:Y:S05]  /*06a0*/  EXIT ;  /* 0x000000000000794d */ /* 0x000fea0003800000 */
        .weak           $__internal_2_$__cuda_sm20_div_rn_f64_full
        .type           $__internal_2_$__cuda_sm20_div_rn_f64_full,@function
        .size           $__internal_2_$__cuda_sm20_div_rn_f64_full,($__internal_3_$__cuda_sm20_dsqrt_rn_f64_mediumpath_v1 - $__internal_2_$__cuda_sm20_div_rn_f64_full)
$__internal_2_$__cuda_sm20_div_rn_f64_full:
[----:B------:R-:W-:Y:S01]  /*06b0*/  IMAD.MOV.U32 R9, RZ, RZ, R29 ;  /* 0x000000ffff097224 */ /* 0x000fe200078e001d */
[C---:B------:R-:W-:Y:S01]  /*06c0*/  FSETP.GEU.AND P0, PT, |R5|.reuse, 1.469367938527859385e-39, PT ;  /* 0x001000000500780b */ /* 0x040fe20003f0e200 */
[----:B------:R-:W-:Y:S01]  /*06d0*/  IMAD.MOV.U32 R8, RZ, RZ, R28 ;  /* 0x000000ffff087224 */ /* 0x000fe200078e001c */
[----:B------:R-:W-:Y:S01]  /*06e0*/  LOP3.LUT R6, R5, 0x800fffff, RZ, 0xc0, !PT ;  /* 0x800fffff05067812 */ /* 0x000fe200078ec0ff */
[----:B------:R-:W-:Y:S01]  /*06f0*/  IMAD.MOV.U32 R28, RZ, RZ, 0x1ca00000 ;  /* 0x1ca00000ff1c7424 */ /* 0x000fe200078e00ff */
[C---:B------:R-:W-:Y:S01]  /*0700*/  FSETP.GEU.AND P2, PT, |R9|.reuse, 1.469367938527859385e-39, PT ;  /* 0x001000000900780b */ /* 0x040fe20003f4e200 */
[----:B------:R-:W-:Y:S01]  /*0710*/  IMAD.MOV.U32 R22, RZ, RZ, 0x1 ;  /* 0x00000001ff167424 */ /* 0x000fe200078e00ff */
[----:B------:R-:W-:Y:S01]  /*0720*/  LOP3.LUT R7, R6, 0x3ff00000, RZ, 0xfc, !PT ;  /* 0x3ff0000006077812 */ /* 0x000fe200078efcff */
[----:B------:R-:W-:Y:S01]  /*0730*/  BSSY.RECONVERGENT B1, `(.L_x_27) ;  /* 0x0000051000017945 */ /* 0x000fe20003800200 */
[----:B------:R-:W-:Y:S02]  /*0740*/  MOV R6, R4 ;  /* 0x0000000400067202 */ /* 0x000fe40000000f00 */
[----:B------:R-:W-:-:S02]  /*0750*/  LOP3.LUT R3, R9, 0x7ff00000, RZ, 0xc0, !PT ;  /* 0x7ff0000009037812 */ /* 0x000fc400078ec0ff */
[----:B------:R-:W-:Y:S01]  /*0760*/  LOP3.LUT R29, R5, 0x7ff00000, RZ, 0xc0, !PT ;  /* 0x7ff00000051d7812 */ /* 0x000fe200078ec0ff */
[----:B------:R-:W-:-:S03]  /*0770*/  @!P0 DMUL R6, R4, 8.98846567431157953865e+307 ;  /* 0x7fe0000004068828 */ /* 0x000fc60000000000 */
[----:B------:R-:W-:Y:S01]  /*0780*/  ISETP.GE.U32.AND P1, PT, R3, R29, PT ;  /* 0x0000001d0300720c */ /* 0x000fe20003f26070 */
[----:B------:R-:W-:Y:S01]  /*0790*/  @!P2 IMAD.MOV.U32 R24, RZ, RZ, RZ ;  /* 0x000000ffff18a224 */ /* 0x000fe200078e00ff */
[----:B------:R-:W-:Y:S01]  /*07a0*/  @!P2 LOP3.LUT R20, R5, 0x7ff00000, RZ, 0xc0, !PT ;  /* 0x7ff000000514a812 */ /* 0x000fe200078ec0ff */
[----:B------:R-:W0:Y:S01]  /*07b0*/  MUFU.RCP64H R23, R7 ;  /* 0x0000000700177308 */ /* 0x000e220000001800 */
[C---:B------:R-:W-:Y:S02]  /*07c0*/  SEL R21, R28.reuse, 0x63400000, !P1 ;  /* 0x634000001c157807 */ /* 0x040fe40004800000 */
[----:B------:R-:W-:Y:S01]  /*07d0*/  @!P2 ISETP.GE.U32.AND P3, PT, R3, R20, PT ;  /* 0x000000140300a20c */ /* 0x000fe20003f66070 */
[----:B------:R-:W-:Y:S01]  /*07e0*/  IMAD.MOV.U32 R20, RZ, RZ, R8 ;  /* 0x000000ffff147224 */ /* 0x000fe200078e0008 */
[----:B------:R-:W-:Y:S02]  /*07f0*/  LOP3.LUT R21, R21, 0x800fffff, R9, 0xf8, !PT ;  /* 0x800fffff15157812 */ /* 0x000fe400078ef809 */
[----:B------:R-:W-:-:S02]  /*0800*/  @!P2 SEL R25, R28, 0x63400000, !P3 ;  /* 0x634000001c19a807 */ /* 0x000fc40005800000 */
[----:B------:R-:W-:Y:S02]  /*0810*/  @!P0 LOP3.LUT R29, R7, 0x7ff00000, RZ, 0xc0, !PT ;  /* 0x7ff00000071d8812 */ /* 0x000fe400078ec0ff */
[----:B------:R-:W-:-:S04]  /*0820*/  @!P2 LOP3.LUT R25, R25, 0x80000000, R9, 0xf8, !PT ;  /* 0x800000001919a812 */ /* 0x000fc800078ef809 */
[----:B------:R-:W-:-:S06]  /*0830*/  @!P2 LOP3.LUT R25, R25, 0x100000, RZ, 0xfc, !PT ;  /* 0x001000001919a812 */ /* 0x000fcc00078efcff */
[----:B------:R-:W-:Y:S02]  /*0840*/  @!P2 DFMA R20, R20, 2, -R24 ;  /* 0x400000001414a82b */ /* 0x000fe40000000818 */
[----:B0-----:R-:W-:-:S08]  /*0850*/  DFMA R24, R22, -R6, 1 ;  /* 0x3ff000001618742b */ /* 0x001fd00000000806 */
[----:B------:R-:W-:-:S08]  /*0860*/  DFMA R24, R24, R24, R24 ;  /* 0x000000181818722b */ /* 0x000fd00000000018 */
[----:B------:R-:W-:-:S08]  /*0870*/  DFMA R24, R22, R24, R22 ;  /* 0x000000181618722b */ /* 0x000fd00000000016 */
[----:B------:R-:W-:-:S08]  /*0880*/  DFMA R22, R24, -R6, 1 ;  /* 0x3ff000001816742b */ /* 0x000fd00000000806 */
[----:B------:R-:W-:-:S08]  /*0890*/  DFMA R22, R24, R22, R24 ;  /* 0x000000161816722b */ /* 0x000fd00000000018 */
[----:B------:R-:W-:-:S08]  /*08a0*/  DMUL R24, R22, R20 ;  /* 0x0000001416187228 */ /* 0x000fd00000000000 */
[----:B------:R-:W-:-:S08]  /*08b0*/  DFMA R26, R24, -R6, R20 ;  /* 0x80000006181a722b */ /* 0x000fd00000000014 */
[----:B------:R-:W-:Y:S01]  /*08c0*/  DFMA R26, R22, R26, R24 ;  /* 0x0000001a161a722b */ /* 0x000fe20000000018 */
[----:B------:R-:W-:Y:S01]  /*08d0*/  IMAD.MOV.U32 R24, RZ, RZ, R3 ;  /* 0x000000ffff187224 */ /* 0x000fe200078e0003 */
[----:B------:R-:W-:-:S05]  /*08e0*/  @!P2 LOP3.LUT R24, R21, 0x7ff00000, RZ, 0xc0, !PT ;  /* 0x7ff000001518a812 */ /* 0x000fca00078ec0ff */
[----:B------:R-:W-:-:S05]  /*08f0*/  VIADD R22, R24, 0xffffffff ;  /* 0xffffffff18167836 */ /* 0x000fca0000000000 */
[----:B------:R-:W-:Y:S01]  /*0900*/  ISETP.GT.U32.AND P0, PT, R22, 0x7feffffe, PT ;  /* 0x7feffffe1600780c */ /* 0x000fe20003f04070 */
[----:B------:R-:W-:-:S05]  /*0910*/  VIADD R22, R29, 0xffffffff ;  /* 0xffffffff1d167836 */ /* 0x000fca0000000000 */
[----:B------:R-:W-:-:S13]  /*0920*/  ISETP.GT.U32.OR P0, PT, R22, 0x7feffffe, P0 ;  /* 0x7feffffe1600780c */ /* 0x000fda0000704470 */
[----:B------:R-:W-:Y:S05]  /*0930*/  @P0 BRA `(.L_x_28) ;  /* 0x00000000006c0947 */ /* 0x000fea0003800000 */
[----:B------:R-:W-:-:S04]  /*0940*/  LOP3.LUT R22, R5, 0x7ff00000, RZ, 0xc0, !PT ;  /* 0x7ff0000005167812 */ /* 0x000fc800078ec0ff */
[CC--:B------:R-:W-:Y:S02]  /*0950*/  VIADDMNMX R8, R3.reuse, -R22.reuse, 0xb9600000, !PT ;  /* 0xb960000003087446 */ /* 0x0c0fe40007800916 */
[----:B------:R-:W-:Y:S02]  /*0960*/  ISETP.GE.U32.AND P0, PT, R3, R22, PT ;  /* 0x000000160300720c */ /* 0x000fe40003f06070 */
[----:B------:R-:W-:Y:S01]  /*0970*/  VIMNMX R3, PT, PT, R8, 0x46a00000, PT ;  /* 0x46a0000008037848 */ /* 0x000fe20003fe0100 */
[----:B------:R-:W-:Y:S01]  /*0980*/  IMAD.MOV.U32 R8, RZ, RZ, RZ ;  /* 0x000000ffff087224 */ /* 0x000fe200078e00ff */
[----:B------:R-:W-:-:S05]  /*0990*/  SEL R28, R28, 0x63400000, !P0 ;  /* 0x634000001c1c7807 */ /* 0x000fca0004000000 */
[----:B------:R-:W-:-:S05]  /*09a0*/  IMAD.IADD R3, R3, 0x1, -R28 ;  /* 0x0000000103037824 */ /* 0x000fca00078e0a1c */
[----:B------:R-:W-:-:S06]  /*09b0*/  IADD3 R9, PT, PT, R3, 0x7fe00000, RZ ;  /* 0x7fe0000003097810 */ /* 0x000fcc0007ffe0ff */
[----:B------:R-:W-:-:S10]  /*09c0*/  DMUL R22, R26, R8 ;  /* 0x000000081a167228 */ /* 0x000fd40000000000 */
[----:B------:R-:W-:-:S13]  /*09d0*/  FSETP.GTU.AND P0, PT, |R23|, 1.469367938527859385e-39, PT ;  /* 0x001000001700780b */ /* 0x000fda0003f0c200 */
[----:B------:R-:W-:Y:S05]  /*09e0*/  @P0 BRA `(.L_x_29) ;  /* 0x0000000000940947 */ /* 0x000fea0003800000 */
[----:B------:R-:W-:Y:S01]  /*09f0*/  DFMA R6, R26, -R6, R20 ;  /* 0x800000061a06722b */ /* 0x000fe20000000014 */
[----:B------:R-:W-:-:S09]  /*0a00*/  IMAD.MOV.U32 R8, RZ, RZ, RZ ;  /* 0x000000ffff087224 */ /* 0x000fd200078e00ff */
[C---:B------:R-:W-:Y:S02]  /*0a10*/  FSETP.NEU.AND P0, PT, R7.reuse, RZ, PT ;  /* 0x000000ff0700720b */ /* 0x040fe40003f0d000 */
[----:B------:R-:W-:-:S04]  /*0a20*/  LOP3.LUT R5, R7, 0x80000000, R5, 0x48, !PT ;  /* 0x8000000007057812 */ /* 0x000fc800078e4805 */
[----:B------:R-:W-:-:S07]  /*0a30*/  LOP3.LUT R9, R5, R9, RZ, 0xfc, !PT ;  /* 0x0000000905097212 */ /* 0x000fce00078efcff */
[----:B------:R-:W-:Y:S05]  /*0a40*/  @!P0 BRA `(.L_x_29) ;  /* 0x00000000007c8947 */ /* 0x000fea0003800000 */
[----:B------:R-:W-:Y:S01]  /*0a50*/  IMAD.MOV R7, RZ, RZ, -R3 ;  /* 0x000000ffff077224 */ /* 0x000fe200078e0a03 */
[----:B------:R-:W-:Y:S01]  /*0a60*/  DMUL.RP R8, R26, R8 ;  /* 0x000000081a087228 */ /* 0x000fe20000008000 */
[----:B------:R-:W-:Y:S01]  /*0a70*/  IMAD.MOV.U32 R6, RZ, RZ, RZ ;  /* 0x000000ffff067224 */ /* 0x000fe200078e00ff */
[----:B------:R-:W-:-:S05]  /*0a80*/  IADD3 R3, PT, PT, -R3, -0x43300000, RZ ;  /* 0xbcd0000003037810 */ /* 0x000fca0007ffe1ff */
[----:B------:R-:W-:-:S03]  /*0a90*/  DFMA R6, R22, -R6, R26 ;  /* 0x800000061606722b */ /* 0x000fc6000000001a */
[----:B------:R-:W-:-:S07]  /*0aa0*/  LOP3.LUT R5, R9, R5, RZ, 0x3c, !PT ;  /* 0x0000000509057212 */ /* 0x000fce00078e3cff */
[----:B------:R-:W-:-:S04]  /*0ab0*/  FSETP.NEU.AND P0, PT, |R7|, R3, PT ;  /* 0x000000030700720b */ /* 0x000fc80003f0d200 */
[----:B------:R-:W-:Y:S02]  /*0ac0*/  FSEL R22, R8, R22, !P0 ;  /* 0x0000001608167208 */ /* 0x000fe40004000000 */
[----:B------:R-:W-:Y:S01]  /*0ad0*/  FSEL R23, R5, R23, !P0 ;  /* 0x0000001705177208 */ /* 0x000fe20004000000 */
[----:B------:R-:W-:Y:S06]  /*0ae0*/  BRA `(.L_x_29) ;  /* 0x0000000000547947 */ /* 0x000fec0003800000 */
.L_x_28:
[----:B------:R-:W-:-:S14]  /*0af0*/  DSETP.NAN.AND P0, PT, R8, R8, PT ;  /* 0x000000080800722a */ /* 0x000fdc0003f08000 */
[----:B------:R-:W-:Y:S05]  /*0b00*/  @P0 BRA `(.L_x_30) ;  /* 0x0000000000440947 */ /* 0x000fea0003800000 */
[----:B------:R-:W-:-:S14]  /*0b10*/  DSETP.NAN.AND P0, PT, R4, R4, PT ;  /* 0x000000040400722a */ /* 0x000fdc0003f08000 */
[----:B------:R-:W-:Y:S05]  /*0b20*/  @P0 BRA `(.L_x_31) ;  /* 0x0000000000300947 */ /* 0x000fea0003800000 */
[----:B------:R-:W-:Y:S01]  /*0b30*/  ISETP.NE.AND P0, PT, R24, R29, PT ;  /* 0x0000001d1800720c */ /* 0x000fe20003f05270 */
[----:B------:R-:W-:Y:S02]  /*0b40*/  IMAD.MOV.U32 R22, RZ, RZ, 0x0 ;  /* 0x00000000ff167424 */ /* 0x000fe400078e00ff */
[----:B------:R-:W-:-:S10]  /*0b50*/  IMAD.MOV.U32 R23, RZ, RZ, -0x80000 ;  /* 0xfff80000ff177424 */ /* 0x000fd400078e00ff */
[----:B------:R-:W-:Y:S05]  /*0b60*/  @!P0 BRA `(.L_x_29) ;  /* 0x0000000000348947 */ /* 0x000fea0003800000 */
[----:B------:R-:W-:Y:S02]  /*0b70*/  ISETP.NE.AND P0, PT, R24, 0x7ff00000, PT ;  /* 0x7ff000001800780c */ /* 0x000fe40003f05270 */
[----:B------:R-:W-:Y:S02]  /*0b80*/  LOP3.LUT R23, R9, 0x80000000, R5, 0x48, !PT ;  /* 0x8000000009177812 */ /* 0x000fe400078e4805 */
[----:B------:R-:W-:-:S13]  /*0b90*/  ISETP.EQ.OR P0, PT, R29, RZ, !P0 ;  /* 0x000000ff1d00720c */ /* 0x000fda0004702670 */
[----:B------:R-:W-:Y:S01]  /*0ba0*/  @P0 LOP3.LUT R3, R23, 0x7ff00000, RZ, 0xfc, !PT ;  /* 0x7ff0000017030812 */ /* 0x000fe200078efcff */
[----:B------:R-:W-:Y:S02]  /*0bb0*/  @!P0 IMAD.MOV.U32 R22, RZ, RZ, RZ ;  /* 0x000000ffff168224 */ /* 0x000fe400078e00ff */
[----:B------:R-:W-:Y:S01]  /*0bc0*/  @P0 IMAD.MOV.U32 R22, RZ, RZ, RZ ;  /* 0x000000ffff160224 */ /* 0x000fe200078e00ff */
[----:B------:R-:W-:Y:S01]  /*0bd0*/  @P0 MOV R23, R3 ;  /* 0x0000000300170202 */ /* 0x000fe20000000f00 */
[----:B------:R-:W-:Y:S06]  /*0be0*/  BRA `(.L_x_29) ;  /* 0x0000000000147947 */ /* 0x000fec0003800000 */
.L_x_31:
[----:B------:R-:W-:Y:S01]  /*0bf0*/  LOP3.LUT R23, R5, 0x80000, RZ, 0xfc, !PT ;  /* 0x0008000005177812 */ /* 0x000fe200078efcff */
[----:B------:R-:W-:Y:S01]  /*0c00*/  IMAD.MOV.U32 R22, RZ, RZ, R4 ;  /* 0x000000ffff167224 */ /* 0x000fe200078e0004 */
[----:B------:R-:W-:Y:S06]  /*0c10*/  BRA `(.L_x_29) ;  /* 0x0000000000087947 */ /* 0x000fec0003800000 */
.L_x_30:
[----:B------:R-:W-:Y:S01]  /*0c20*/  LOP3.LUT R23, R9, 0x80000, RZ, 0xfc, !PT ;  /* 0x0008000009177812 */ /* 0x000fe200078efcff */
[----:B------:R-:W-:-:S07]  /*0c30*/  IMAD.MOV.U32 R22, RZ, RZ, R8 ;  /* 0x000000ffff167224 */ /* 0x000fce00078e0008 */
.L_x_29:
[----:B------:R-:W-:Y:S05]  /*0c40*/  BSYNC.RECONVERGENT B1 ;  /* 0x0000000000017941 */ /* 0x000fea0003800200 */
.L_x_27:
[----:B------:R-:W-:Y:S02]  /*0c50*/  IMAD.MOV.U32 R4, RZ, RZ, R0 ;  /* 0x000000ffff047224 */ /* 0x000fe400078e0000 */
[----:B------:R-:W-:Y:S02]  /*0c60*/  IMAD.MOV.U32 R5, RZ, RZ, 0x0 ;  /* 0x00000000ff057424 */ /* 0x000fe400078e00ff */
[----:B------:R-:W-:Y:S02]  /*0c70*/  IMAD.MOV.U32 R6, RZ, RZ, R22 ;  /* 0x000000ffff067224 */ /* 0x000fe400078e0016 */
[----:B------:R-:W-:Y:S01]  /*0c80*/  IMAD.MOV.U32 R7, RZ, RZ, R23 ;  /* 0x000000ffff077224 */ /* 0x000fe200078e0017 */
[----:B------:R-:W-:Y:S06]  /*0c90*/  RET.REL.NODEC R4 `(adadelta_step_d) ;  /* 0xfffffff004d87950 */ /* 0x000fec0003c3ffff */
        .weak           $__internal_3_$__cuda_sm20_dsqrt_rn_f64_mediumpath_v1
        .type           $__internal_3_$__cuda_sm20_dsqrt_rn_f64_mediumpath_v1,@function
        .size           $__internal_3_$__cuda_sm20_dsqrt_rn_f64_mediumpath_v1,(.L_x_40 - $__internal_3_$__cuda_sm20_dsqrt_rn_f64_mediumpath_v1)
$__internal_3_$__cuda_sm20_dsqrt_rn_f64_mediumpath_v1:
[----:B------:R-:W-:Y:S01]  /*0ca0*/  ISETP.GE.U32.AND P0, PT, R8, -0x3400000, PT ;  /* 0xfcc000000800780c */ /* 0x000fe20003f06070 */
[----:B------:R-:W-:-:S12]  /*0cb0*/  BSSY.RECONVERGENT B1, `(.L_x_32) ;  /* 0x0000023000017945 */ /* 0x000fd80003800200 */
[----:B------:R-:W-:Y:S05]  /*0cc0*/  @!P0 BRA `(.L_x_33) ;  /* 0x0000000000208947 */ /* 0x000fea0003800000 */
[----:B------:R-:W-:-:S10]  /*0cd0*/  DFMA.RM R20, R24, R20, R22 ;  /* 0x000000141814722b */ /* 0x000fd40000004016 */
[----:B------:R-:W-:-:S05]  /*0ce0*/  IADD3 R8, P0, PT, R20, 0x1, RZ ;  /* 0x0000000114087810 */ /* 0x000fca0007f1e0ff */
[----:B------:R-:W-:-:S06]  /*0cf0*/  IMAD.X R9, RZ, RZ, R21, P0 ;  /* 0x000000ffff097224 */ /* 0x000fcc00000e0615 */
[----:B------:R-:W-:-:S08]  /*0d00*/  DFMA.RP R6, -R20, R8, R6 ;  /* 0x000000081406722b */ /* 0x000fd00000008106 */
[----:B------:R-:W-:-:S06]  /*0d10*/  DSETP.GT.AND P0, PT, R6, RZ, PT ;  /* 0x000000ff0600722a */ /* 0x000fcc0003f04000 */
[----:B------:R-:W-:Y:S02]  /*0d20*/  FSEL R8, R8, R20, P0 ;  /* 0x0000001408087208 */ /* 0x000fe40000000000 */
[----:B------:R-:W-:Y:S01]  /*0d30*/  FSEL R9, R9, R21, P0 ;  /* 0x0000001509097208 */ /* 0x000fe20000000000 */
[----:B------:R-:W-:Y:S06]  /*0d40*/  BRA `(.L_x_34) ;  /* 0x0000000000647947 */ /* 0x000fec0003800000 */
.L_x_33:
[----:B------:R-:W-:-:S14]  /*0d50*/  DSETP.NE.AND P0, PT, R6, RZ, PT ;  /* 0x000000ff0600722a */ /* 0x000fdc0003f05000 */
[----:B------:R-:W-:Y:S05]  /*0d60*/  @!P0 BRA `(.L_x_35) ;  /* 0x0000000000588947 */ /* 0x000fea0003800000 */
[----:B------:R-:W-:-:S13]  /*0d70*/  ISETP.GE.AND P0, PT, R7, RZ, PT ;  /* 0x000000ff0700720c */ /* 0x000fda0003f06270 */
[----:B------:R-:W-:Y:S01]  /*0d80*/  @!P0 IMAD.MOV.U32 R8, RZ, RZ, 0x0 ;  /* 0x00000000ff088424 */ /* 0x000fe200078e00ff */
[----:B------:R-:W-:Y:S01]  /*0d90*/  @!P0 MOV R9, 0xfff80000 ;  /* 0xfff8000000098802 */ /* 0x000fe20000000f00 */
[----:B------:R-:W-:Y:S06]  /*0da0*/  @!P0 BRA `(.L_x_34) ;  /* 0x00000000004c8947 */ /* 0x000fec0003800000 */
[----:B------:R-:W-:-:S13]  /*0db0*/  ISETP.GT.AND P0, PT, R7, 0x7fefffff, PT ;  /* 0x7fefffff0700780c */ /* 0x000fda0003f04270 */
[----:B------:R-:W-:Y:S05]  /*0dc0*/  @P0 BRA `(.L_x_35) ;  /* 0x0000000000400947 */ /* 0x000fea0003800000 */
[----:B------:R-:W-:Y:S01]  /*0dd0*/  DMUL R6, R6, 8.11296384146066816958e+31 ;  /* 0x4690000006067828 */ /* 0x000fe20000000000 */
[----:B------:R-:W-:Y:S02]  /*0de0*/  IMAD.MOV.U32 R8, RZ, RZ, RZ ;  /* 0x000000ffff087224 */ /* 0x000fe400078e00ff */
[----:B------:R-:W-:Y:S02]  /*0df0*/  IMAD.MOV.U32 R22, RZ, RZ, 0x0 ;  /* 0x00000000ff167424 */ /* 0x000fe400078e00ff */
[----:B------:R-:W-:Y:S01]  /*0e00*/  IMAD.MOV.U32 R23, RZ, RZ, 0x3fd80000 ;  /* 0x3fd80000ff177424 */ /* 0x000fe200078e00ff */
[----:B------:R-:W0:Y:S02]  /*0e10*/  MUFU.RSQ64H R9, R7 ;  /* 0x0000000700097308 */ /* 0x000e240000001c00 */
[----:B0-----:R-:W-:-:S08]  /*0e20*/  DMUL R20, R8, R8 ;  /* 0x0000000808147228 */ /* 0x001fd00000000000 */
[----:B------:R-:W-:-:S08]  /*0e30*/  DFMA R20, R6, -R20, 1 ;  /* 0x3ff000000614742b */ /* 0x000fd00000000814 */
[----:B------:R-:W-:Y:S02]  /*0e40*/  DFMA R22, R20, R22, 0.5 ;  /* 0x3fe000001416742b */ /* 0x000fe40000000016 */
[----:B------:R-:W-:-:S08]  /*0e50*/  DMUL R20, R8, R20 ;  /* 0x0000001408147228 */ /* 0x000fd00000000000 */
[----:B------:R-:W-:-:S08]  /*0e60*/  DFMA R20, R22, R20, R8 ;  /* 0x000000141614722b */ /* 0x000fd00000000008 */
[----:B------:R-:W-:Y:S02]  /*0e70*/  DMUL R8, R6, R20 ;  /* 0x0000001406087228 */ /* 0x000fe40000000000 */
[----:B------:R-:W-:-:S06]  /*0e80*/  VIADD R21, R21, 0xfff00000 ;  /* 0xfff0000015157836 */ /* 0x000fcc0000000000 */
[----:B------:R-:W-:-:S08]  /*0e90*/  DFMA R22, R8, -R8, R6 ;  /* 0x800000080816722b */ /* 0x000fd00000000006 */
[----:B------:R-:W-:-:S10]  /*0ea0*/  DFMA R8, R20, R22, R8 ;  /* 0x000000161408722b */ /* 0x000fd40000000008 */
[----:B------:R-:W-:Y:S01]  /*0eb0*/  VIADD R9, R9, 0xfcb00000 ;  /* 0xfcb0000009097836 */ /* 0x000fe20000000000 */
[----:B------:R-:W-:Y:S06]  /*0ec0*/  BRA `(.L_x_34) ;  /* 0x0000000000047947 */ /* 0x000fec0003800000 */
.L_x_35:
[----:B------:R-:W-:-:S11]  /*0ed0*/  DADD R8, R6, R6 ;  /* 0x0000000006087229 */ /* 0x000fd60000000006 */
.L_x_34:
[----:B------:R-:W-:Y:S05]  /*0ee0*/  BSYNC.RECONVERGENT B1 ;  /* 0x0000000000017941 */ /* 0x000fea0003800200 */
.L_x_32:
[----:B------:R-:W-:Y:S02]  /*0ef0*/  IMAD.MOV.U32 R6, RZ, RZ, R0 ;  /* 0x000000ffff067224 */ /* 0x000fe400078e0000 */
[----:B------:R-:W-:-:S04]  /*0f00*/  IMAD.MOV.U32 R7, RZ, RZ, 0x0 ;  /* 0x00000000ff077424 */ /* 0x000fc800078e00ff */
[----:B------:R-:W-:Y:S05]  /*0f10*/  RET.REL.NODEC R6 `(adadelta_step_d) ;  /* 0xfffffff006387950 */ /* 0x000fea0003c3ffff */
.L_x_36:
        /* <DEDUP_REMOVED lines=14> */
.L_x_40:


//--------------------- .nv.shared.reserved.0     --------------------------
	.section	.nv.shared.reserved.0,"aw",@nobits
	.weak		__nv_reservedSMEM_offset_0_alias
	.size		__nv_reservedSMEM_offset_0_alias, 0, 64
	.other		__nv_reservedSMEM_offset_0_alias,@"STO_CUDA_RESERVED_SHARED STV_DEFAULT"
__nv_reservedSMEM_offset_0_alias:
	.zero		0
	.zero		64


//--------------------- .nv.constant0.adadelta_step_f --------------------------
	.section	.nv.constant0.adadelta_step_f,"a",@progbits
	.sectionflags	@""
	.align	4
.nv.constant0.adadelta_step_f:
	.zero		948


//--------------------- .nv.constant0.adadelta_step_d --------------------------
	.section	.nv.constant0.adadelta_step_d,"a",@progbits
	.sectionflags	@""
	.align	4
.nv.constant0.adadelta_step_d:
	.zero		956


//--------------------- SYMBOLS --------------------------

	.type		.nv.reservedSmem.offset0,@object
	.size		.nv.reservedSmem.offset0,0x4
